	.target	sm_90a

	.elftype	@"ET_EXEC"


//--------------------- .note.nv.tkinfo           --------------------------
	.section	.note.nv.tkinfo,"",@"SHT_NOTE"
	.sectionflags	@"SHF_NOTE_NV_TKINFO"
	.tkinfo
        /*0018*/ 	.word	0x00000002
        /*0030*/ 	.string	""
        /*0030*/ 	.string	"ptxas"
        /*0030*/ 	.string	"Cuda compilation tools, release 13.0, V13.0.88"
        /*0030*/ 	.string	"Build cuda_13.0.r13.0/compiler.36424714_0"
        /*0030*/ 	.string	"-arch sm_90a -m 64 "



//--------------------- .note.nv.cuinfo           --------------------------
	.section	.note.nv.cuinfo,"",@"SHT_NOTE"
	.sectionflags	@"SHF_NOTE_NV_CUINFO"
        /*0018*/ 	.short	0x0002
        /*001a*/ 	.short	0x005a
        /*001c*/ 	.short	0x0082
	.zero		2


//--------------------- .nv.info                  --------------------------
	.section	.nv.info,"",@"SHT_CUDA_INFO"
	.align	4


	//----- nvinfo : EIATTR_REGCOUNT
	.align		4
        /*0000*/ 	.byte	0x04, 0x2f
        /*0002*/ 	.short	(.L_15 - .L_14)
	.align		4
.L_14:
        /*0004*/ 	.word	index@(_ZN7cutlass13device_kernelINS_4gemm6kernel13GemmUniversalIN4cute5tupleIJiiiiEEENS1_10collective13CollectiveMmaINS1_34MainloopSm90TmaGmmaWarpSpecializedILi2ENS5_IJNS4_1CILi1EEESB_SB_EEENS1_35KernelTmaWarpSpecializedCooperativeEEENS5_IJNSA_ILi128EEESF_SF_EEENS_10bfloat16_tENS5_IJlSB_lEEESH_SI_NS4_8TiledMMAINS4_8MMA_AtomIJNS4_4SM904GMMA28MMA_64x128x16_F32BF16BF16_SSILNSM_5MajorE0ELSO_0ELNSM_7ScaleInE1ELSP_1EEEEEENS4_6LayoutINS5_IJNSA_ILi2EEESB_SB_EEENS5_IJSB_NSA_ILi0EEESV_EEEEENS5_IJNS4_10UnderscoreESY_SY_EEEEENS4_13SM90_TMA_LOADENS4_14ComposedLayoutINS4_7SwizzleILi3ELi4ELi3EEENS4_18smem_ptr_flag_bitsILi16EEENSS_INS5_IJNSA_ILi8EEENSA_ILi64EEEEEENS5_IJS18_SB_EEEEEEEvNS4_8identityES11_S1C_vS1D_EENS_8epilogue10collective6detail29Sm90TmaWarpSpecializedAdapterINS1G_15DefaultEpilogueISH_SI_SI_NS1F_6thread17LinearCombinationISH_Li1EffLNS1K_9ScaleType4KindE0ELNS_15FloatRoundStyleE2ESH_EENS1_15EpilogueDefaultEEEEEvvEEEEvNT_6ParamsE)
        /*0008*/ 	.word	0x000000a8


	//----- nvinfo : EIATTR_FRAME_SIZE
	.align		4
.L_15:
        /*000c*/ 	.byte	0x04, 0x11
        /*000e*/ 	.short	(.L_17 - .L_16)
	.align		4
.L_16:
        /*0010*/ 	.word	index@(_ZN7cutlass13device_kernelINS_4gemm6kernel13GemmUniversalIN4cute5tupleIJiiiiEEENS1_10collective13CollectiveMmaINS1_34MainloopSm90TmaGmmaWarpSpecializedILi2ENS5_IJNS4_1CILi1EEESB_SB_EEENS1_35KernelTmaWarpSpecializedCooperativeEEENS5_IJNSA_ILi128EEESF_SF_EEENS_10bfloat16_tENS5_IJlSB_lEEESH_SI_NS4_8TiledMMAINS4_8MMA_AtomIJNS4_4SM904GMMA28MMA_64x128x16_F32BF16BF16_SSILNSM_5MajorE0ELSO_0ELNSM_7ScaleInE1ELSP_1EEEEEENS4_6LayoutINS5_IJNSA_ILi2EEESB_SB_EEENS5_IJSB_NSA_ILi0EEESV_EEEEENS5_IJNS4_10UnderscoreESY_SY_EEEEENS4_13SM90_TMA_LOADENS4_14ComposedLayoutINS4_7SwizzleILi3ELi4ELi3EEENS4_18smem_ptr_flag_bitsILi16EEENSS_INS5_IJNSA_ILi8EEENSA_ILi64EEEEEENS5_IJS18_SB_EEEEEEEvNS4_8identityES11_S1C_vS1D_EENS_8epilogue10collective6detail29Sm90TmaWarpSpecializedAdapterINS1G_15DefaultEpilogueISH_SI_SI_NS1F_6thread17LinearCombinationISH_Li1EffLNS1K_9ScaleType4KindE0ELNS_15FloatRoundStyleE2ESH_EENS1_15EpilogueDefaultEEEEEvvEEEEvNT_6ParamsE)
        /*0014*/ 	.word	0x00000000


	//----- nvinfo : EIATTR_MIN_STACK_SIZE
	.align		4
.L_17:
        /*0018*/ 	.byte	0x04, 0x12
        /*001a*/ 	.short	(.L_19 - .L_18)
	.align		4
.L_18:
        /*001c*/ 	.word	index@(_ZN7cutlass13device_kernelINS_4gemm6kernel13GemmUniversalIN4cute5tupleIJiiiiEEENS1_10collective13CollectiveMmaINS1_34MainloopSm90TmaGmmaWarpSpecializedILi2ENS5_IJNS4_1CILi1EEESB_SB_EEENS1_35KernelTmaWarpSpecializedCooperativeEEENS5_IJNSA_ILi128EEESF_SF_EEENS_10bfloat16_tENS5_IJlSB_lEEESH_SI_NS4_8TiledMMAINS4_8MMA_AtomIJNS4_4SM904GMMA28MMA_64x128x16_F32BF16BF16_SSILNSM_5MajorE0ELSO_0ELNSM_7ScaleInE1ELSP_1EEEEEENS4_6LayoutINS5_IJNSA_ILi2EEESB_SB_EEENS5_IJSB_NSA_ILi0EEESV_EEEEENS5_IJNS4_10UnderscoreESY_SY_EEEEENS4_13SM90_TMA_LOADENS4_14ComposedLayoutINS4_7SwizzleILi3ELi4ELi3EEENS4_18smem_ptr_flag_bitsILi16EEENSS_INS5_IJNSA_ILi8EEENSA_ILi64EEEEEENS5_IJS18_SB_EEEEEEEvNS4_8identityES11_S1C_vS1D_EENS_8epilogue10collective6detail29Sm90TmaWarpSpecializedAdapterINS1G_15DefaultEpilogueISH_SI_SI_NS1F_6thread17LinearCombinationISH_Li1EffLNS1K_9ScaleType4KindE0ELNS_15FloatRoundStyleE2ESH_EENS1_15EpilogueDefaultEEEEEvvEEEEvNT_6ParamsE)
        /*0020*/ 	.word	0x00000000
.L_19:


//--------------------- .nv.compat                --------------------------
	.section	.nv.compat,"",@"SHT_CUDA_COMPAT_INFO"
	.align	4
        /*0000*/ 	.byte	0x02, 0x09, 0x01, 0x00, 0x02, 0x02, 0x04, 0x00, 0x02, 0x05, 0x05, 0x00, 0x03, 0x07, 0x01, 0x01
        /*0010*/ 	.byte	0x02, 0x03, 0x01, 0x00, 0x02, 0x06, 0x01, 0x00, 0x04, 0x0b, 0x08, 0x00, 0x00, 0x00, 0x00, 0x00
        /*0020*/ 	.byte	0x00, 0x00, 0x00, 0x00


//--------------------- .nv.info._ZN7cutlass13device_kernelINS_4gemm6kernel13GemmUniversalIN4cute5tupleIJiiiiEEENS1_10collective13CollectiveMmaINS1_34MainloopSm90TmaGmmaWarpSpecializedILi2ENS5_IJNS4_1CILi1EEESB_SB_EEENS1_35KernelTmaWarpSpecializedCooperativeEEENS5_IJNSA_ILi128EEESF_SF_EEENS_10bfloat16_tENS5_IJlSB_lEEESH_SI_NS4_8TiledMMAINS4_8MMA_AtomIJNS4_4SM904GMMA28MMA_64x128x16_F32BF16BF16_SSILNSM_5MajorE0ELSO_0ELNSM_7ScaleInE1ELSP_1EEEEEENS4_6LayoutINS5_IJNSA_ILi2EEESB_SB_EEENS5_IJSB_NSA_ILi0EEESV_EEEEENS5_IJNS4_10UnderscoreESY_SY_EEEEENS4_13SM90_TMA_LOADENS4_14ComposedLayoutINS4_7SwizzleILi3ELi4ELi3EEENS4_18smem_ptr_flag_bitsILi16EEENSS_INS5_IJNSA_ILi8EEENSA_ILi64EEEEEENS5_IJS18_SB_EEEEEEEvNS4_8identityES11_S1C_vS1D_EENS_8epilogue10collective6detail29Sm90TmaWarpSpecializedAdapterINS1G_15DefaultEpilogueISH_SI_SI_NS1F_6thread17LinearCombinationISH_Li1EffLNS1K_9ScaleType4KindE0ELNS_15FloatRoundStyleE2ESH_EENS1_15EpilogueDefaultEEEEEvvEEEEvNT_6ParamsE --------------------------
	.section	.nv.info._ZN7cutlass13device_kernelINS_4gemm6kernel13GemmUniversalIN4cute5tupleIJiiiiEEENS1_10collective13CollectiveMmaINS1_34MainloopSm90TmaGmmaWarpSpecializedILi2ENS5_IJNS4_1CILi1EEESB_SB_EEENS1_35KernelTmaWarpSpecializedCooperativeEEENS5_IJNSA_ILi128EEESF_SF_EEENS_10bfloat16_tENS5_IJlSB_lEEESH_SI_NS4_8TiledMMAINS4_8MMA_AtomIJNS4_4SM904GMMA28MMA_64x128x16_F32BF16BF16_SSILNSM_5MajorE0ELSO_0ELNSM_7ScaleInE1ELSP_1EEEEEENS4_6LayoutINS5_IJNSA_ILi2EEESB_SB_EEENS5_IJSB_NSA_ILi0EEESV_EEEEENS5_IJNS4_10UnderscoreESY_SY_EEEEENS4_13SM90_TMA_LOADENS4_14ComposedLayoutINS4_7SwizzleILi3ELi4ELi3EEENS4_18smem_ptr_flag_bitsILi16EEENSS_INS5_IJNSA_ILi8EEENSA_ILi64EEEEEENS5_IJS18_SB_EEEEEEEvNS4_8identityES11_S1C_vS1D_EENS_8epilogue10collective6detail29Sm90TmaWarpSpecializedAdapterINS1G_15DefaultEpilogueISH_SI_SI_NS1F_6thread17LinearCombinationISH_Li1EffLNS1K_9ScaleType4KindE0ELNS_15FloatRoundStyleE2ESH_EENS1_15EpilogueDefaultEEEEEvvEEEEvNT_6ParamsE,"",@"SHT_CUDA_INFO"
	.sectionflags	@""
	.align	4


	//----- nvinfo : EIATTR_CUDA_API_VERSION
	.align		4
        /*0000*/ 	.byte	0x04, 0x37
        /*0002*/ 	.short	(.L_21 - .L_20)
.L_20:
        /*0004*/ 	.word	0x00000082


	//----- nvinfo : EIATTR_KPARAM_INFO
	.align		4
.L_21:
        /*0008*/ 	.byte	0x04, 0x17
        /*000a*/ 	.short	(.L_23 - .L_22)
.L_22:
        /*000c*/ 	.word	0x00000000
        /*0010*/ 	.short	0x0000
        /*0012*/ 	.short	0x0070
        /*0014*/ 	.byte	0x00, 0xf0, 0x01, 0x10


	//----- nvinfo : EIATTR_SPARSE_MMA_MASK
	.align		4
.L_23:
        /*0018*/ 	.byte	0x03, 0x50
        /*001a*/ 	.short	0x0000


	//----- nvinfo : EIATTR_MAXREG_COUNT
	.align		4
        /*001c*/ 	.byte	0x03, 0x1b
        /*001e*/ 	.short	0x00a8


	//----- nvinfo : EIATTR_NUM_BARRIERS
	.align		4
        /*0020*/ 	.byte	0x02, 0x4c
        /*0022*/ 	.byte	0x01
	.zero		1


	//----- nvinfo : EIATTR_EXTERNS
	.align		4
        /*0024*/ 	.byte	0x04, 0x0f
        /*0026*/ 	.short	(.L_25 - .L_24)


	//   ....[0]....
	.align		4
.L_24:
        /*0028*/ 	.word	index@(__assertfail)


	//----- nvinfo : EIATTR_MERCURY_ISA_VERSION
	.align		4
.L_25:
        /*002c*/ 	.byte	0x03, 0x5f
        /*002e*/ 	.short	0x0101


	//----- nvinfo : EIATTR_INT_WARP_WIDE_INSTR_OFFSETS
	.align		4
        /*0030*/ 	.byte	0x04, 0x31
        /*0032*/ 	.short	(.L_27 - .L_26)


	//   ....[0]....
.L_26:
        /*0034*/ 	.word	0x00000370


	//   ....[1]....
        /*0038*/ 	.word	0x00000380


	//   ....[2]....
        /*003c*/ 	.word	0x000004a0


	//----- nvinfo : EIATTR_COOP_GROUP_MASK_REGIDS
	.align		4
.L_27:
        /*0040*/ 	.byte	0x04, 0x29
        /*0042*/ 	.short	(.L_29 - .L_28)


	//   ....[0]....
.L_28:
        /*0044*/ 	.word	0xffffffff


	//   ....[1]....
        /*0048*/ 	.word	0xffffffff


	//   ....[2]....
        /*004c*/ 	.word	0xffffffff


	//   ....[3]....
        /*0050*/ 	.word	0xffffffff


	//   ....[4]....
        /*0054*/ 	.word	0xffffffff


	//----- nvinfo : EIATTR_COOP_GROUP_INSTR_OFFSETS
	.align		4
.L_29:
        /*0058*/ 	.byte	0x04, 0x28
        /*005a*/ 	.short	(.L_31 - .L_30)


	//   ....[0]....
.L_30:
        /*005c*/ 	.word	0x00000060


	//   ....[1]....
        /*0060*/ 	.word	0x00000070


	//   ....[2]....
        /*0064*/ 	.word	0x00000130


	//   ....[3]....
        /*0068*/ 	.word	0x00000280


	//   ....[4]....
        /*006c*/ 	.word	0x00001180


	//----- nvinfo : EIATTR_REG_RECONFIG
	.align		4
.L_31:
        /*0070*/ 	.byte	0x01, 0x54
	.zero		2


	//----- nvinfo : EIATTR_SYSCALL_OFFSETS
	.align		4
        /*0074*/ 	.byte	0x04, 0x46
        /*0076*/ 	.short	(.L_33 - .L_32)


	//   ....[0]....
.L_32:
        /*0078*/ 	.word	0x00001370


	//----- nvinfo : EIATTR_MBARRIER_INSTR_OFFSETS
	.align		4
.L_33:
        /*007c*/ 	.byte	0x04, 0x39
        /*007e*/ 	.short	(.L_35 - .L_34)


	//   ....[0]....
.L_34:
        /*0080*/ 	.word	0x00000230
        /*0084*/ 	.word	0x000000ff
        /*0088*/ 	.word	0x00000000
        /*008c*/ 	.short	0x0100
        /*008e*/ 	.byte	0x08
	.zero		1


	//   ....[1]....
        /*0090*/ 	.word	0x00000240
        /*0094*/ 	.word	0x000000ff
        /*0098*/ 	.word	0x00000010
        /*009c*/ 	.short	0x0100
        /*009e*/ 	.byte	0x08
	.zero		1


	//   ....[2]....
        /*00a0*/ 	.word	0x00000250
        /*00a4*/ 	.word	0x000000ff
        /*00a8*/ 	.word	0x00000008
        /*00ac*/ 	.short	0x0100
        /*00ae*/ 	.byte	0x08
	.zero		1


	//   ....[3]....
        /*00b0*/ 	.word	0x00000260
        /*00b4*/ 	.word	0x000000ff
        /*00b8*/ 	.word	0x00000018
        /*00bc*/ 	.short	0x0100
        /*00be*/ 	.byte	0x08
	.zero		1


	//   ....[4]....
        /*00c0*/ 	.word	0x00000520
        /*00c4*/ 	.word	0x000000ff
        /*00c8*/ 	.word	0x00000030
        /*00cc*/ 	.short	0x0100
        /*00ce*/ 	.byte	0x08
	.zero		1


	//   ....[5]....
        /*00d0*/ 	.word	0x00000580
        /*00d4*/ 	.word	0x000000ff
        /*00d8*/ 	.word	0x00000038
        /*00dc*/ 	.short	0x0100
        /*00de*/ 	.byte	0x08
	.zero		1


	//   ....[6]....
        /*00e0*/ 	.word	0x000013f0
        /*00e4*/ 	.word	0x00000003
        /*00e8*/ 	.word	0x00000000
        /*00ec*/ 	.short	0x010a
        /*00ee*/ 	.byte	0x3f
	.zero		1


	//   ....[7]....
        /*00f0*/ 	.word	0x00001450
        /*00f4*/ 	.word	0x00000003
        /*00f8*/ 	.word	0x00000000
        /*00fc*/ 	.short	0x010a
        /*00fe*/ 	.byte	0x3f
	.zero		1


	//   ....[8]....
        /*0100*/ 	.word	0x00001960
        /*0104*/ 	.word	0x000000ff
        /*0108*/ 	.word	0x00000000
        /*010c*/ 	.short	0x010a
        /*010e*/ 	.byte	0x08
	.zero		1


	//   ....[9]....
        /*0110*/ 	.word	0x000019a0
        /*0114*/ 	.word	0x000000ff
        /*0118*/ 	.word	0x00000000
        /*011c*/ 	.short	0x010a
        /*011e*/ 	.byte	0x08
	.zero		1


	//   ....[10]....
        /*0120*/ 	.word	0x00001dc0
        /*0124*/ 	.word	0x000000ff
        /*0128*/ 	.word	0x00000000
        /*012c*/ 	.short	0x0101
        /*012e*/ 	.byte	0x07
	.zero		1


	//   ....[11]....
        /*0130*/ 	.word	0x00001f80
        /*0134*/ 	.word	0x000000ff
        /*0138*/ 	.word	0x00000000
        /*013c*/ 	.short	0x0101
        /*013e*/ 	.byte	0x04
	.zero		1


	//   ....[12]....
        /*0140*/ 	.word	0x00007130
        /*0144*/ 	.word	0x0000000e
        /*0148*/ 	.word	0x00000010
        /*014c*/ 	.short	0x010a
        /*014e*/ 	.byte	0x3f
	.zero		1


	//   ....[13]....
        /*0150*/ 	.word	0x00007590
        /*0154*/ 	.word	0x00000005
        /*0158*/ 	.word	0x00000038
        /*015c*/ 	.short	0x0101
        /*015e*/ 	.byte	0x3f
	.zero		1


	//   ....[14]....
        /*0160*/ 	.word	0x00007ca0
        /*0164*/ 	.word	0x00000007
        /*0168*/ 	.word	0x00000000
        /*016c*/ 	.short	0x010a
        /*016e*/ 	.byte	0x3f
	.zero		1


	//   ....[15]....
        /*0170*/ 	.word	0x00007d20
        /*0174*/ 	.word	0x00000003
        /*0178*/ 	.word	0x00000000
        /*017c*/ 	.short	0x010a
        /*017e*/ 	.byte	0x3f
	.zero		1


	//   ....[16]....
        /*0180*/ 	.word	0x00007d80
        /*0184*/ 	.word	0x00000003
        /*0188*/ 	.word	0x00000000
        /*018c*/ 	.short	0x010a
        /*018e*/ 	.byte	0x3f
	.zero		1


	//   ....[17]....
        /*0190*/ 	.word	0x00007de0
        /*0194*/ 	.word	0x00000004
        /*0198*/ 	.word	0x00000000
        /*019c*/ 	.short	0x010a
        /*019e*/ 	.byte	0x3f
	.zero		1


	//   ....[18]....
        /*01a0*/ 	.word	0x00007eb0
        /*01a4*/ 	.word	0x0000000e
        /*01a8*/ 	.word	0x00000010
        /*01ac*/ 	.short	0x010a
        /*01ae*/ 	.byte	0x3f
	.zero		1


	//   ....[19]....
        /*01b0*/ 	.word	0x00007f80
        /*01b4*/ 	.word	0x00000007
        /*01b8*/ 	.word	0x00000000
        /*01bc*/ 	.short	0x010a
        /*01be*/ 	.byte	0x3f
	.zero		1


	//----- nvinfo : EIATTR_NUM_MBARRIERS
	.align		4
.L_35:
        /*01c0*/ 	.byte	0x03, 0x38
        /*01c2*/ 	.short	0x0006


	//----- nvinfo : EIATTR_EXIT_INSTR_OFFSETS
	.align		4
        /*01c4*/ 	.byte	0x04, 0x1c
        /*01c6*/ 	.short	(.L_37 - .L_36)


	//   ....[0]....
.L_36:
        /*01c8*/ 	.word	0x00000620


	//   ....[1]....
        /*01cc*/ 	.word	0x00000ee0


	//   ....[2]....
        /*01d0*/ 	.word	0x00006810


	//   ....[3]....
        /*01d4*/ 	.word	0x00006e40


	//   ....[4]....
        /*01d8*/ 	.word	0x00007d70


	//----- nvinfo : EIATTR_MAX_THREADS
	.align		4
.L_37:
        /*01dc*/ 	.byte	0x04, 0x05
        /*01de*/ 	.short	(.L_39 - .L_38)
.L_38:
        /*01e0*/ 	.word	0x00000180
        /*01e4*/ 	.word	0x00000001
        /*01e8*/ 	.word	0x00000001


	//----- nvinfo : EIATTR_CRS_STACK_SIZE
	.align		4
.L_39:
        /*01ec*/ 	.byte	0x04, 0x1e
        /*01ee*/ 	.short	(.L_41 - .L_40)
.L_40:
        /*01f0*/ 	.word	0x00000000


	//----- nvinfo : EIATTR_CBANK_PARAM_SIZE
	.align		4
.L_41:
        /*01f4*/ 	.byte	0x03, 0x19
        /*01f6*/ 	.short	0x0470


	//----- nvinfo : EIATTR_PARAM_CBANK
	.align		4
        /*01f8*/ 	.byte	0x04, 0x0a
        /*01fa*/ 	.short	(.L_43 - .L_42)
	.align		4
.L_42:
        /*01fc*/ 	.word	index@(.nv.constant0._ZN7cutlass13device_kernelINS_4gemm6kernel13GemmUniversalIN4cute5tupleIJiiiiEEENS1_10collective13CollectiveMmaINS1_34MainloopSm90TmaGmmaWarpSpecializedILi2ENS5_IJNS4_1CILi1EEESB_SB_EEENS1_35KernelTmaWarpSpecializedCooperativeEEENS5_IJNSA_ILi128EEESF_SF_EEENS_10bfloat16_tENS5_IJlSB_lEEESH_SI_NS4_8TiledMMAINS4_8MMA_AtomIJNS4_4SM904GMMA28MMA_64x128x16_F32BF16BF16_SSILNSM_5MajorE0ELSO_0ELNSM_7ScaleInE1ELSP_1EEEEEENS4_6LayoutINS5_IJNSA_ILi2EEESB_SB_EEENS5_IJSB_NSA_ILi0EEESV_EEEEENS5_IJNS4_10UnderscoreESY_SY_EEEEENS4_13SM90_TMA_LOADENS4_14ComposedLayoutINS4_7SwizzleILi3ELi4ELi3EEENS4_18smem_ptr_flag_bitsILi16EEENSS_INS5_IJNSA_ILi8EEENSA_ILi64EEEEEENS5_IJS18_SB_EEEEEEEvNS4_8identityES11_S1C_vS1D_EENS_8epilogue10collective6detail29Sm90TmaWarpSpecializedAdapterINS1G_15DefaultEpilogueISH_SI_SI_NS1F_6thread17LinearCombinationISH_Li1EffLNS1K_9ScaleType4KindE0ELNS_15FloatRoundStyleE2ESH_EENS1_15EpilogueDefaultEEEEEvvEEEEvNT_6ParamsE)
        /*0200*/ 	.short	0x0210
        /*0202*/ 	.short	0x0470


	//----- nvinfo : EIATTR_SW_WAR
	.align		4
.L_43:
        /*0204*/ 	.byte	0x04, 0x36
        /*0206*/ 	.short	(.L_45 - .L_44)
.L_44:
        /*0208*/ 	.word	0x00000008
.L_45:


//--------------------- .nv.callgraph             --------------------------
	.section	.nv.callgraph,"",@"SHT_CUDA_CALLGRAPH"
	.align	4
	.sectionentsize	8
	.align		4
        /*0000*/ 	.word	0x00000000
	.align		4
        /*0004*/ 	.word	0xffffffff
	.align		4
        /*0008*/ 	.word	index@(_ZN7cutlass13device_kernelINS_4gemm6kernel13GemmUniversalIN4cute5tupleIJiiiiEEENS1_10collective13CollectiveMmaINS1_34MainloopSm90TmaGmmaWarpSpecializedILi2ENS5_IJNS4_1CILi1EEESB_SB_EEENS1_35KernelTmaWarpSpecializedCooperativeEEENS5_IJNSA_ILi128EEESF_SF_EEENS_10bfloat16_tENS5_IJlSB_lEEESH_SI_NS4_8TiledMMAINS4_8MMA_AtomIJNS4_4SM904GMMA28MMA_64x128x16_F32BF16BF16_SSILNSM_5MajorE0ELSO_0ELNSM_7ScaleInE1ELSP_1EEEEEENS4_6LayoutINS5_IJNSA_ILi2EEESB_SB_EEENS5_IJSB_NSA_ILi0EEESV_EEEEENS5_IJNS4_10UnderscoreESY_SY_EEEEENS4_13SM90_TMA_LOADENS4_14ComposedLayoutINS4_7SwizzleILi3ELi4ELi3EEENS4_18smem_ptr_flag_bitsILi16EEENSS_INS5_IJNSA_ILi8EEENSA_ILi64EEEEEENS5_IJS18_SB_EEEEEEEvNS4_8identityES11_S1C_vS1D_EENS_8epilogue10collective6detail29Sm90TmaWarpSpecializedAdapterINS1G_15DefaultEpilogueISH_SI_SI_NS1F_6thread17LinearCombinationISH_Li1EffLNS1K_9ScaleType4KindE0ELNS_15FloatRoundStyleE2ESH_EENS1_15EpilogueDefaultEEEEEvvEEEEvNT_6ParamsE)
	.align		4
        /*000c*/ 	.word	index@(__assertfail)
	.align		4
        /*0010*/ 	.word	0x00000000
	.align		4
        /*0014*/ 	.word	0xfffffffe
	.align		4
        /*0018*/ 	.word	0x00000000
	.align		4
        /*001c*/ 	.word	0xfffffffd
	.align		4
        /*0020*/ 	.word	0x00000000
	.align		4
        /*0024*/ 	.word	0xfffffffc


//--------------------- .nv.constant4             --------------------------
	.section	.nv.constant4,"a",@progbits
	.align	8
	.align		8
.nv.constant4:
        /*0000*/ 	.dword	__assertfail
	.align		8
        /*0008*/ 	.dword	__unnamed_1
	.align		8
        /*0010*/ 	.dword	_ZN40_INTERNAL_237c3fd7_4_k_cu_d1b38f3e_232314cuda3std3__45__cpo5beginE
	.align		8
        /*0018*/ 	.dword	_ZN40_INTERNAL_237c3fd7_4_k_cu_d1b38f3e_232314cuda3std3__45__cpo3endE
	.align		8
        /*0020*/ 	.dword	_ZN40_INTERNAL_237c3fd7_4_k_cu_d1b38f3e_232314cuda3std3__45__cpo6cbeginE
	.align		8
        /*0028*/ 	.dword	_ZN40_INTERNAL_237c3fd7_4_k_cu_d1b38f3e_232314cuda3std3__45__cpo4cendE
	.align		8
        /*0030*/ 	.dword	_ZN40_INTERNAL_237c3fd7_4_k_cu_d1b38f3e_232314cuda3std3__442_GLOBAL__N__237c3fd7_4_k_cu_d1b38f3e_232316ignoreE
	.align		8
        /*0038*/ 	.dword	_ZN40_INTERNAL_237c3fd7_4_k_cu_d1b38f3e_232314cuda3std3__419piecewise_constructE
	.align		8
        /*0040*/ 	.dword	_ZN40_INTERNAL_237c3fd7_4_k_cu_d1b38f3e_232314cuda3std3__48in_placeE
	.align		8
        /*0048*/ 	.dword	_ZN40_INTERNAL_237c3fd7_4_k_cu_d1b38f3e_232314cuda3std6ranges3__45__cpo4swapE
	.align		8
        /*0050*/ 	.dword	_ZN40_INTERNAL_237c3fd7_4_k_cu_d1b38f3e_232314cuda3std6ranges3__45__cpo9iter_moveE
	.align		8
        /*0058*/ 	.dword	_ZN40_INTERNAL_237c3fd7_4_k_cu_d1b38f3e_232314cute7productE
	.align		8
        /*0060*/ 	.dword	_ZN40_INTERNAL_237c3fd7_4_k_cu_d1b38f3e_232314cute1_E
	.align		8
        /*0068*/ 	.dword	$str$22
	.align		8
        /*0070*/ 	.dword	$str$23


//--------------------- .text._ZN7cutlass13device_kernelINS_4gemm6kernel13GemmUniversalIN4cute5tupleIJiiiiEEENS1_10collective13CollectiveMmaINS1_34MainloopSm90TmaGmmaWarpSpecializedILi2ENS5_IJNS4_1CILi1EEESB_SB_EEENS1_35KernelTmaWarpSpecializedCooperativeEEENS5_IJNSA_ILi128EEESF_SF_EEENS_10bfloat16_tENS5_IJlSB_lEEESH_SI_NS4_8TiledMMAINS4_8MMA_AtomIJNS4_4SM904GMMA28MMA_64x128x16_F32BF16BF16_SSILNSM_5MajorE0ELSO_0ELNSM_7ScaleInE1ELSP_1EEEEEENS4_6LayoutINS5_IJNSA_ILi2EEESB_SB_EEENS5_IJSB_NSA_ILi0EEESV_EEEEENS5_IJNS4_10UnderscoreESY_SY_EEEEENS4_13SM90_TMA_LOADENS4_14ComposedLayoutINS4_7SwizzleILi3ELi4ELi3EEENS4_18smem_ptr_flag_bitsILi16EEENSS_INS5_IJNSA_ILi8EEENSA_ILi64EEEEEENS5_IJS18_SB_EEEEEEEvNS4_8identityES11_S1C_vS1D_EENS_8epilogue10collective6detail29Sm90TmaWarpSpecializedAdapterINS1G_15DefaultEpilogueISH_SI_SI_NS1F_6thread17LinearCombinationISH_Li1EffLNS1K_9ScaleType4KindE0ELNS_15FloatRoundStyleE2ESH_EENS1_15EpilogueDefaultEEEEEvvEEEEvNT_6ParamsE --------------------------
	.section	.text._ZN7cutlass13device_kernelINS_4gemm6kernel13GemmUniversalIN4cute5tupleIJiiiiEEENS1_10collective13CollectiveMmaINS1_34MainloopSm90TmaGmmaWarpSpecializedILi2ENS5_IJNS4_1CILi1EEESB_SB_EEENS1_35KernelTmaWarpSpecializedCooperativeEEENS5_IJNSA_ILi128EEESF_SF_EEENS_10bfloat16_tENS5_IJlSB_lEEESH_SI_NS4_8TiledMMAINS4_8MMA_AtomIJNS4_4SM904GMMA28MMA_64x128x16_F32BF16BF16_SSILNSM_5MajorE0ELSO_0ELNSM_7ScaleInE1ELSP_1EEEEEENS4_6LayoutINS5_IJNSA_ILi2EEESB_SB_EEENS5_IJSB_NSA_ILi0EEESV_EEEEENS5_IJNS4_10UnderscoreESY_SY_EEEEENS4_13SM90_TMA_LOADENS4_14ComposedLayoutINS4_7SwizzleILi3ELi4ELi3EEENS4_18smem_ptr_flag_bitsILi16EEENSS_INS5_IJNSA_ILi8EEENSA_ILi64EEEEEENS5_IJS18_SB_EEEEEEEvNS4_8identityES11_S1C_vS1D_EENS_8epilogue10collective6detail29Sm90TmaWarpSpecializedAdapterINS1G_15DefaultEpilogueISH_SI_SI_NS1F_6thread17LinearCombinationISH_Li1EffLNS1K_9ScaleType4KindE0ELNS_15FloatRoundStyleE2ESH_EENS1_15EpilogueDefaultEEEEEvvEEEEvNT_6ParamsE,"ax",@progbits
	.align	128
.text._ZN7cutlass13device_kernelINS_4gemm6kernel13GemmUniversalIN4cute5tupleIJiiiiEEENS1_10collective13CollectiveMmaINS1_34MainloopSm90TmaGmmaWarpSpecializedILi2ENS5_IJNS4_1CILi1EEESB_SB_EEENS1_35KernelTmaWarpSpecializedCooperativeEEENS5_IJNSA_ILi128EEESF_SF_EEENS_10bfloat16_tENS5_IJlSB_lEEESH_SI_NS4_8TiledMMAINS4_8MMA_AtomIJNS4_4SM904GMMA28MMA_64x128x16_F32BF16BF16_SSILNSM_5MajorE0ELSO_0ELNSM_7ScaleInE1ELSP_1EEEEEENS4_6LayoutINS5_IJNSA_ILi2EEESB_SB_EEENS5_IJSB_NSA_ILi0EEESV_EEEEENS5_IJNS4_10UnderscoreESY_SY_EEEEENS4_13SM90_TMA_LOADENS4_14ComposedLayoutINS4_7SwizzleILi3ELi4ELi3EEENS4_18smem_ptr_flag_bitsILi16EEENSS_INS5_IJNSA_ILi8EEENSA_ILi64EEEEEENS5_IJS18_SB_EEEEEEEvNS4_8identityES11_S1C_vS1D_EENS_8epilogue10collective6detail29Sm90TmaWarpSpecializedAdapterINS1G_15DefaultEpilogueISH_SI_SI_NS1F_6thread17LinearCombinationISH_Li1EffLNS1K_9ScaleType4KindE0ELNS_15FloatRoundStyleE2ESH_EENS1_15EpilogueDefaultEEEEEvvEEEEvNT_6ParamsE:
        .type           _ZN7cutlass13device_kernelINS_4gemm6kernel13GemmUniversalIN4cute5tupleIJiiiiEEENS1_10collective13CollectiveMmaINS1_34MainloopSm90TmaGmmaWarpSpecializedILi2ENS5_IJNS4_1CILi1EEESB_SB_EEENS1_35KernelTmaWarpSpecializedCooperativeEEENS5_IJNSA_ILi128EEESF_SF_EEENS_10bfloat16_tENS5_IJlSB_lEEESH_SI_NS4_8TiledMMAINS4_8MMA_AtomIJNS4_4SM904GMMA28MMA_64x128x16_F32BF16BF16_SSILNSM_5MajorE0ELSO_0ELNSM_7ScaleInE1ELSP_1EEEEEENS4_6LayoutINS5_IJNSA_ILi2EEESB_SB_EEENS5_IJSB_NSA_ILi0EEESV_EEEEENS5_IJNS4_10UnderscoreESY_SY_EEEEENS4_13SM90_TMA_LOADENS4_14ComposedLayoutINS4_7SwizzleILi3ELi4ELi3EEENS4_18smem_ptr_flag_bitsILi16EEENSS_INS5_IJNSA_ILi8EEENSA_ILi64EEEEEENS5_IJS18_SB_EEEEEEEvNS4_8identityES11_S1C_vS1D_EENS_8epilogue10collective6detail29Sm90TmaWarpSpecializedAdapterINS1G_15DefaultEpilogueISH_SI_SI_NS1F_6thread17LinearCombinationISH_Li1EffLNS1K_9ScaleType4KindE0ELNS_15FloatRoundStyleE2ESH_EENS1_15EpilogueDefaultEEEEEvvEEEEvNT_6ParamsE,@function
        .size           _ZN7cutlass13device_kernelINS_4gemm6kernel13GemmUniversalIN4cute5tupleIJiiiiEEENS1_10collective13CollectiveMmaINS1_34MainloopSm90TmaGmmaWarpSpecializedILi2ENS5_IJNS4_1CILi1EEESB_SB_EEENS1_35KernelTmaWarpSpecializedCooperativeEEENS5_IJNSA_ILi128EEESF_SF_EEENS_10bfloat16_tENS5_IJlSB_lEEESH_SI_NS4_8TiledMMAINS4_8MMA_AtomIJNS4_4SM904GMMA28MMA_64x128x16_F32BF16BF16_SSILNSM_5MajorE0ELSO_0ELNSM_7ScaleInE1ELSP_1EEEEEENS4_6LayoutINS5_IJNSA_ILi2EEESB_SB_EEENS5_IJSB_NSA_ILi0EEESV_EEEEENS5_IJNS4_10UnderscoreESY_SY_EEEEENS4_13SM90_TMA_LOADENS4_14ComposedLayoutINS4_7SwizzleILi3ELi4ELi3EEENS4_18smem_ptr_flag_bitsILi16EEENSS_INS5_IJNSA_ILi8EEENSA_ILi64EEEEEENS5_IJS18_SB_EEEEEEEvNS4_8identityES11_S1C_vS1D_EENS_8epilogue10collective6detail29Sm90TmaWarpSpecializedAdapterINS1G_15DefaultEpilogueISH_SI_SI_NS1F_6thread17LinearCombinationISH_Li1EffLNS1K_9ScaleType4KindE0ELNS_15FloatRoundStyleE2ESH_EENS1_15EpilogueDefaultEEEEEvvEEEEvNT_6ParamsE,(.L_x_190 - _ZN7cutlass13device_kernelINS_4gemm6kernel13GemmUniversalIN4cute5tupleIJiiiiEEENS1_10collective13CollectiveMmaINS1_34MainloopSm90TmaGmmaWarpSpecializedILi2ENS5_IJNS4_1CILi1EEESB_SB_EEENS1_35KernelTmaWarpSpecializedCooperativeEEENS5_IJNSA_ILi128EEESF_SF_EEENS_10bfloat16_tENS5_IJlSB_lEEESH_SI_NS4_8TiledMMAINS4_8MMA_AtomIJNS4_4SM904GMMA28MMA_64x128x16_F32BF16BF16_SSILNSM_5MajorE0ELSO_0ELNSM_7ScaleInE1ELSP_1EEEEEENS4_6LayoutINS5_IJNSA_ILi2EEESB_SB_EEENS5_IJSB_NSA_ILi0EEESV_EEEEENS5_IJNS4_10UnderscoreESY_SY_EEEEENS4_13SM90_TMA_LOADENS4_14ComposedLayoutINS4_7SwizzleILi3ELi4ELi3EEENS4_18smem_ptr_flag_bitsILi16EEENSS_INS5_IJNSA_ILi8EEENSA_ILi64EEEEEENS5_IJS18_SB_EEEEEEEvNS4_8identityES11_S1C_vS1D_EENS_8epilogue10collective6detail29Sm90TmaWarpSpecializedAdapterINS1G_15DefaultEpilogueISH_SI_SI_NS1F_6thread17LinearCombinationISH_Li1EffLNS1K_9ScaleType4KindE0ELNS_15FloatRoundStyleE2ESH_EENS1_15EpilogueDefaultEEEEEvvEEEEvNT_6ParamsE)
        .other          _ZN7cutlass13device_kernelINS_4gemm6kernel13GemmUniversalIN4cute5tupleIJiiiiEEENS1_10collective13CollectiveMmaINS1_34MainloopSm90TmaGmmaWarpSpecializedILi2ENS5_IJNS4_1CILi1EEESB_SB_EEENS1_35KernelTmaWarpSpecializedCooperativeEEENS5_IJNSA_ILi128EEESF_SF_EEENS_10bfloat16_tENS5_IJlSB_lEEESH_SI_NS4_8TiledMMAINS4_8MMA_AtomIJNS4_4SM904GMMA28MMA_64x128x16_F32BF16BF16_SSILNSM_5MajorE0ELSO_0ELNSM_7ScaleInE1ELSP_1EEEEEENS4_6LayoutINS5_IJNSA_ILi2EEESB_SB_EEENS5_IJSB_NSA_ILi0EEESV_EEEEENS5_IJNS4_10UnderscoreESY_SY_EEEEENS4_13SM90_TMA_LOADENS4_14ComposedLayoutINS4_7SwizzleILi3ELi4ELi3EEENS4_18smem_ptr_flag_bitsILi16EEENSS_INS5_IJNSA_ILi8EEENSA_ILi64EEEEEENS5_IJS18_SB_EEEEEEEvNS4_8identityES11_S1C_vS1D_EENS_8epilogue10collective6detail29Sm90TmaWarpSpecializedAdapterINS1G_15DefaultEpilogueISH_SI_SI_NS1F_6thread17LinearCombinationISH_Li1EffLNS1K_9ScaleType4KindE0ELNS_15FloatRoundStyleE2ESH_EENS1_15EpilogueDefaultEEEEEvvEEEEvNT_6ParamsE,@"STO_CUDA_ENTRY STV_DEFAULT"
_ZN7cutlass13device_kernelINS_4gemm6kernel13GemmUniversalIN4cute5tupleIJiiiiEEENS1_10collective13CollectiveMmaINS1_34MainloopSm90TmaGmmaWarpSpecializedILi2ENS5_IJNS4_1CILi1EEESB_SB_EEENS1_35KernelTmaWarpSpecializedCooperativeEEENS5_IJNSA_ILi128EEESF_SF_EEENS_10bfloat16_tENS5_IJlSB_lEEESH_SI_NS4_8TiledMMAINS4_8MMA_AtomIJNS4_4SM904GMMA28MMA_64x128x16_F32BF16BF16_SSILNSM_5MajorE0ELSO_0ELNSM_7ScaleInE1ELSP_1EEEEEENS4_6LayoutINS5_IJNSA_ILi2EEESB_SB_EEENS5_IJSB_NSA_ILi0EEESV_EEEEENS5_IJNS4_10UnderscoreESY_SY_EEEEENS4_13SM90_TMA_LOADENS4_14ComposedLayoutINS4_7SwizzleILi3ELi4ELi3EEENS4_18smem_ptr_flag_bitsILi16EEENSS_INS5_IJNSA_ILi8EEENSA_ILi64EEEEEENS5_IJS18_SB_EEEEEEEvNS4_8identityES11_S1C_vS1D_EENS_8epilogue10collective6detail29Sm90TmaWarpSpecializedAdapterINS1G_15DefaultEpilogueISH_SI_SI_NS1F_6thread17LinearCombinationISH_Li1EffLNS1K_9ScaleType4KindE0ELNS_15FloatRoundStyleE2ESH_EENS1_15EpilogueDefaultEEEEEvvEEEEvNT_6ParamsE:
[----:B------:R-:W0:Y:S01]  /*0000*/  LDC R1, c[0x0][0x28] ;  /* 0x00000a00ff017b82 */ /* 0x000e220000000800 */
[----:B------:R-:W1:Y:S01]  /*0010*/  S2R R4, SR_TID.X ;  /* 0x0000000000047919 */ /* 0x000e620000002100 */
[----:B------:R-:W-:Y:S01]  /*0020*/  ELECT P0, URZ, PT ;  /* 0x00000000003f782f */ /* 0x000fe20003800000 */
[----:B------:R-:W-:Y:S01]  /*0030*/  BSSY B0, `(.L_x_0) ;  /* 0x000000f000007945 */ /* 0x000fe20003800000 */
[--C-:B-1----:R-:W-:Y:S02]  /*0040*/  SHF.R.U32.HI R0, RZ, 0x5, R4.reuse ;  /* 0x00000005ff007819 */ /* 0x102fe40000011604 */
[----:B------:R-:W-:-:S03]  /*0050*/  SHF.R.U32.HI R14, RZ, 0x7, R4 ;  /* 0x00000007ff0e7819 */ /* 0x000fc60000011604 */
[----:B------:R-:W1:Y:S04]  /*0060*/  SHFL.IDX PT, R5, R0, RZ, 0x1f ;  /* 0x00001fff00057589 */ /* 0x000e6800000e0000 */
[----:B------:R2:W3:Y:S01]  /*0070*/  SHFL.IDX PT, R10, R14, RZ, 0x1f ;  /* 0x00001fff0e0a7589 */ /* 0x0004e200000e0000 */
[----:B-1----:R-:W-:-:S13]  /*0080*/  ISETP.NE.OR P0, PT, R5, RZ, !P0 ;  /* 0x000000ff0500720c */ /* 0x002fda0004705670 */
[----:B0-23--:R-:W-:Y:S05]  /*0090*/  @P0 BRA `(.L_x_1) ;  /* 0x0000000000200947 */ /* 0x00dfea0003800000 */
[----:B------:R-:W-:Y:S02]  /*00a0*/  ULDC.64 UR4, c[0x0][0x198] ;  /* 0x0000660000047ab9 */ /* 0x000fe40000000a00 */
[----:B------:R-:W-:Y:S02]  /*00b0*/  UIADD3 UR6, UP0, UR4, 0xf0, URZ ;  /* 0x000000f004067890 */ /* 0x000fe4000ff1e03f */
[----:B------:R-:W-:Y:S02]  /*00c0*/  UIADD3 UR4, UP1, UR4, 0x1f0, URZ ;  /* 0x000001f004047890 */ /* 0x000fe4000ff3e03f */
[----:B------:R-:W-:Y:S02]  /*00d0*/  UIADD3.X UR7, URZ, UR5, URZ, UP0, !UPT ;  /* 0x000000053f077290 */ /* 0x000fe400087fe43f */
[----:B------:R-:W-:-:S07]  /*00e0*/  UIADD3.X UR5, URZ, UR5, URZ, UP1, !UPT ;  /* 0x000000053f057290 */ /* 0x000fce0008ffe43f */
[----:B------:R0:W-:Y:S02]  /*00f0*/  UTMACCTL.PF [UR6] ;  /* 0x00000000060079b9 */ /* 0x0001e40008040000 */
[----:B------:R0:W-:Y:S02]  /*0100*/  UTMACCTL.PF [UR4] ;  /* 0x00000000040079b9 */ /* 0x0001e40008040000 */
[----:B0-----:R-:W-:Y:S01]  /*0110*/  NOP ;  /* 0x0000000000007918 */ /* 0x001fe20000000000 */
.L_x_1:
[----:B------:R-:W-:Y:S05]  /*0120*/  BSYNC B0 ;  /* 0x0000000000007941 */ /* 0x000fea0003800000 */
.L_x_0:
[----:B------:R-:W0:Y:S02]  /*0130*/  SHFL.IDX PT, R2, R0, RZ, 0x1f ;  /* 0x00001fff00027589 */ /* 0x000e2400000e0000 */
[----:B0-----:R-:W-:-:S13]  /*0140*/  ISETP.NE.AND P0, PT, R2, RZ, PT ;  /* 0x000000ff0200720c */ /* 0x001fda0003f05270 */
[----:B------:R-:W-:Y:S05]  /*0150*/  @P0 BRA `(.L_x_2) ;  /* 0x0000000000480947 */ /* 0x000fea0003800000 */
[----:B------:R-:W0:Y:S01]  /*0160*/  S2UR UR8, SR_CgaCtaId ;  /* 0x00000000000879c3 */ /* 0x000e220000008800 */
[----:B------:R-:W-:Y:S01]  /*0170*/  UMOV UR4, 0x400 ;  /* 0x0000040000047882 */ /* 0x000fe20000000000 */
[----:B------:R-:W-:Y:S01]  /*0180*/  UMOV UR5, 0x1 ;  /* 0x0000000100057882 */ /* 0x000fe20000000000 */
[----:B------:R-:W-:Y:S01]  /*0190*/  UMOV UR6, 0x100 ;  /* 0x0000010000067882 */ /* 0x000fe20000000000 */
[----:B------:R-:W-:Y:S01]  /*01a0*/  ELECT P0, URZ, PT ;  /* 0x00000000003f782f */ /* 0x000fe20003800000 */
[----:B------:R-:W-:-:S04]  /*01b0*/  UIADD3 UR6, -UR6, 0x100000, URZ ;  /* 0x0010000006067890 */ /* 0x000fc8000fffe13f */
[----:B------:R-:W-:Y:S02]  /*01c0*/  USHF.L.U32 UR7, UR6, 0xb, URZ ;  /* 0x0000000b06077899 */ /* 0x000fe4000800063f */
[----:B------:R-:W-:Y:S02]  /*01d0*/  USHF.L.U32 UR6, UR6, 0x1, URZ ;  /* 0x0000000106067899 */ /* 0x000fe4000800063f */
[----:B0-----:R-:W-:Y:S02]  /*01e0*/  ULEA UR8, UR8, UR4, 0x18 ;  /* 0x0000000408087291 */ /* 0x001fe4000f8ec03f */
[----:B------:R-:W-:-:S04]  /*01f0*/  UIADD3 UR4, -UR5, 0x100000, URZ ;  /* 0x0010000005047890 */ /* 0x000fc8000fffe13f */
[----:B------:R-:W-:Y:S02]  /*0200*/  USHF.L.U32 UR5, UR4, 0xb, URZ ;  /* 0x0000000b04057899 */ /* 0x000fe4000800063f */
[----:B------:R-:W-:Y:S01]  /*0210*/  USHF.L.U32 UR4, UR4, 0x1, URZ ;  /* 0x0000000104047899 */ /* 0x000fe2000800063f */
[----:B------:R-:W0:Y:S11]  /*0220*/  FENCE.VIEW.ASYNC.S ;  /* 0x00000000000073c6 */ /* 0x000e360000000000 */
[----:B0-----:R0:W1:Y:S01]  /*0230*/  SYNCS.EXCH.64 URZ, [UR8], UR4 ;  /* 0x00000004083f75b2 */ /* 0x0010620008000100 */
[----:B------:R0:W2:Y:S01]  /*0240*/  SYNCS.EXCH.64 URZ, [UR8+0x10], UR6 ;  /* 0x00001006083f75b2 */ /* 0x0000a20008000100 */
[----:B------:R0:W3:Y:S01]  /*0250*/  SYNCS.EXCH.64 URZ, [UR8+0x8], UR4 ;  /* 0x00000804083f75b2 */ /* 0x0000e20008000100 */
[----:B------:R0:W4:Y:S01]  /*0260*/  SYNCS.EXCH.64 URZ, [UR8+0x18], UR6 ;  /* 0x00001806083f75b2 */ /* 0x0001220008000100 */
[----:B------:R-:W-:Y:S01]  /*0270*/  NOP ;  /* 0x0000000000007918 */ /* 0x000fe20000000000 */
.L_x_2:
[----:B------:R-:W5:Y:S01]  /*0280*/  SHFL.IDX PT, R0, R0, RZ, 0x1f ;  /* 0x00001fff00007589 */ /* 0x000f6200000e0000 */
[----:B------:R-:W-:Y:S01]  /*0290*/  ELECT P0, URZ, PT ;  /* 0x00000000003f782f */ /* 0x000fe20003800000 */
[----:B------:R-:W1:Y:S01]  /*02a0*/  LDC R2, c[0x0][0x65c] ;  /* 0x00019700ff027b82 */ /* 0x000e620000000800 */
[----:B0-----:R-:W-:Y:S01]  /*02b0*/  UMOV UR4, 0x20 ;  /* 0x0000002000047882 */ /* 0x001fe20000000000 */
[----:B------:R-:W0:Y:S01]  /*02c0*/  S2R R3, SR_CTAID.Y ;  /* 0x0000000000037919 */ /* 0x000e220000002600 */
[----:B------:R-:W-:Y:S01]  /*02d0*/  NOP ;  /* 0x0000000000007918 */ /* 0x000fe20000000000 */
[----:B------:R-:W-:Y:S01]  /*02e0*/  ISETP.NE.AND P2, PT, R10, RZ, PT ;  /* 0x000000ff0a00720c */ /* 0x000fe20003f45270 */
[----:B------:R-:W-:Y:S01]  /*02f0*/  NOP ;  /* 0x0000000000007918 */ /* 0x000fe20000000000 */
[----:B------:R-:W2:Y:S01]  /*0300*/  S2R R6, SR_CTAID.X ;  /* 0x0000000000067919 */ /* 0x000ea20000002500 */
[----:B------:R-:W-:Y:S01]  /*0310*/  IMAD.MOV.U32 R7, RZ, RZ, RZ ;  /* 0x000000ffff077224 */ /* 0x000fe200078e00ff */
[----:B-----5:R-:W-:-:S02]  /*0320*/  ISETP.NE.OR P0, PT, R0, RZ, !P0 ;  /* 0x000000ff0000720c */ /* 0x020fc40004705670 */
[----:B-1----:R-:W-:-:S04]  /*0330*/  ISETP.NE.AND P3, PT, R2, 0x1, PT ;  /* 0x000000010200780c */ /* 0x002fc80003f65270 */
[----:B------:R-:W-:Y:S02]  /*0340*/  P2R R0, PR, RZ, 0x8 ;  /* 0x00000008ff007803 */ /* 0x000fe40000000000 */
[----:B------:R-:W-:-:S04]  /*0350*/  SHF.R.S32.HI R0, RZ, 0x1f, R5 ;  /* 0x0000001fff007819 */ /* 0x000fc80000011405 */
[----:B------:R-:W-:Y:S01]  /*0360*/  LEA.HI R0, R0, R5, RZ, 0x2 ;  /* 0x0000000500007211 */ /* 0x000fe200078f10ff */
[----:B------:R-:W-:Y:S01]  /*0370*/  VOTEU.ALL UP0, P0 ;  /* 0x00000000003f7886 */ /* 0x000fe20000000000 */
[----:B------:R-:W-:Y:S01]  /*0380*/  VOTEU.ALL UP1, P0 ;  /* 0x00000000003f7886 */ /* 0x000fe20000020000 */
[----:B------:R-:W2:Y:S01]  /*0390*/  @P3 LDC R17, c[0x0][0x10] ;  /* 0x00000400ff113b82 */ /* 0x000ea20000000800 */
[----:B------:R-:W-:Y:S01]  /*03a0*/  LOP3.LUT R0, R0, 0xfffffffc, RZ, 0xc0, !PT ;  /* 0xfffffffc00007812 */ /* 0x000fe200078ec0ff */
[----:B0-----:R-:W-:Y:S01]  /*03b0*/  @P3 IMAD.MOV.U32 R8, RZ, RZ, R3 ;  /* 0x000000ffff083224 */ /* 0x001fe200078e0003 */
[----:B------:R-:W-:Y:S01]  /*03c0*/  @!UP0 UMOV UR6, 0x400 ;  /* 0x0000040000068882 */ /* 0x000fe20000000000 */
[----:B------:R-:W-:-:S04]  /*03d0*/  @!UP0 UIADD3 UR4, -UR4, 0x100000, URZ ;  /* 0x0010000004048890 */ /* 0x000fc8000fffe13f */
[----:B------:R-:W-:Y:S02]  /*03e0*/  @!UP0 USHF.L.U32 UR5, UR4, 0xb, URZ ;  /* 0x0000000b04058899 */ /* 0x000fe4000800063f */
[----:B------:R-:W-:Y:S01]  /*03f0*/  @!UP0 USHF.L.U32 UR4, UR4, 0x1, URZ ;  /* 0x0000000104048899 */ /* 0x000fe2000800063f */
[----:B------:R-:W-:Y:S02]  /*0400*/  @P3 IMAD.MOV.U32 R9, RZ, RZ, RZ ;  /* 0x000000ffff093224 */ /* 0x000fe400078e00ff */
[----:B------:R-:W-:Y:S01]  /*0410*/  IMAD.IADD R0, R5, 0x1, -R0 ;  /* 0x0000000105007824 */ /* 0x000fe200078e0a00 */
[----:B------:R-:W0:Y:S01]  /*0420*/  @!UP0 S2UR UR7, SR_CgaCtaId ;  /* 0x00000000000789c3 */ /* 0x000e220000008800 */
[----:B------:R-:W-:-:S03]  /*0430*/  @P3 IMAD.MOV.U32 R5, RZ, RZ, RZ ;  /* 0x000000ffff053224 */ /* 0x000fc600078e00ff */
[----:B------:R-:W-:-:S04]  /*0440*/  ISETP.NE.AND P1, PT, R0, 0x3, PT ;  /* 0x000000030000780c */ /* 0x000fc80003f25270 */
[----:B------:R-:W1:Y:S01]  /*0450*/  @!P3 LDC R11, c[0x0][0xc] ;  /* 0x00000300ff0bbb82 */ /* 0x000e620000000800 */
[----:B--2---:R-:W-:-:S04]  /*0460*/  @P3 IMAD.WIDE.U32 R16, R6, R17, R8 ;  /* 0x0000001106103225 */ /* 0x004fc800078e0008 */
[----:B------:R-:W-:Y:S01]  /*0470*/  @P3 IMAD.IADD R17, R17, 0x1, R5 ;  /* 0x0000000111113824 */ /* 0x000fe200078e0205 */
[----:B------:R-:W-:Y:S01]  /*0480*/  LOP3.LUT R5, R4, 0x7f, RZ, 0xc0, !PT ;  /* 0x0000007f04057812 */ /* 0x000fe200078ec0ff */
[----:B0-----:R-:W-:Y:S01]  /*0490*/  @!UP0 ULEA UR8, UR7, UR6, 0x18 ;  /* 0x0000000607088291 */ /* 0x001fe2000f8ec03f */
[----:B------:R-:W-:Y:S02]  /*04a0*/  VOTEU.ALL UP0, P0 ;  /* 0x00000000003f7886 */ /* 0x000fe40000000000 */
[----:B------:R-:W-:Y:S01]  /*04b0*/  ULDC UR6, c[0x0][0xc] ;  /* 0x0000030000067ab9 */ /* 0x000fe20000000800 */
[----:B------:R-:W-:Y:S01]  /*04c0*/  ISETP.EQ.OR P0, PT, R0, RZ, !P1 ;  /* 0x000000ff0000720c */ /* 0x000fe20004f02670 */
[----:B------:R-:W-:-:S03]  /*04d0*/  ULDC UR7, c[0x0][0x10] ;  /* 0x0000040000077ab9 */ /* 0x000fc60000000800 */
[C---:B------:R-:W-:Y:S01]  /*04e0*/  ISETP.EQ.AND P0, PT, R10.reuse, RZ, P0 ;  /* 0x000000ff0a00720c */ /* 0x040fe20000702270 */
[----:B------:R-:W-:Y:S02]  /*04f0*/  VIADD R10, R10, 0xffffffff ;  /* 0xffffffff0a0a7836 */ /* 0x000fe40000000000 */
[----:B-1----:R-:W-:Y:S01]  /*0500*/  @!P3 IMAD.WIDE.U32 R8, R11, R3, R6 ;  /* 0x000000030b08b225 */ /* 0x002fe200078e0006 */
[----:B------:R-:W0:Y:S02]  /*0510*/  FENCE.VIEW.ASYNC.S ;  /* 0x00000000000073c6 */ /* 0x000e240000000000 */
[----:B0-----:R-:W3:Y:S01]  /*0520*/  @!UP0 SYNCS.EXCH.64 URZ, [UR8+0x30], UR4 ;  /* 0x00003004083f85b2 */ /* 0x001ee20008000100 */
[----:B------:R-:W-:Y:S02]  /*0530*/  SEL R18, RZ, 0x1, !P0 ;  /* 0x00000001ff127807 */ /* 0x000fe40004000000 */
[----:B------:R-:W-:Y:S01]  /*0540*/  ISETP.GE.U32.AND P1, PT, R10, 0x2, PT ;  /* 0x000000020a00780c */ /* 0x000fe20003f26070 */
[----:B------:R-:W-:-:S02]  /*0550*/  @!P3 IMAD.MOV.U32 R16, RZ, RZ, R8 ;  /* 0x000000ffff10b224 */ /* 0x000fc400078e0008 */
[----:B------:R-:W-:Y:S01]  /*0560*/  @!P3 IMAD.MOV.U32 R17, RZ, RZ, R9 ;  /* 0x000000ffff11b224 */ /* 0x000fe200078e0009 */
[----:B------:R-:W-:Y:S01]  /*0570*/  SEL R18, R18, 0x2, P1 ;  /* 0x0000000212127807 */ /* 0x000fe20000800000 */
[----:B------:R0:W3:Y:S01]  /*0580*/  @!UP1 SYNCS.EXCH.64 URZ, [UR8+0x38], UR4 ;  /* 0x00003804083f95b2 */ /* 0x0000e20008000100 */
[----:B------:R-:W-:Y:S01]  /*0590*/  NOP ;  /* 0x0000000000007918 */ /* 0x000fe20000000000 */
[----:B0-----:R-:W-:-:S03]  /*05a0*/  UIMAD.WIDE.U32 UR4, UR6, UR7, URZ ;  /* 0x00000007060472a5 */ /* 0x001fc6000f8e003f */
[----:B------:R-:W-:Y:S02]  /*05b0*/  ULDC UR6, c[0x0][0x14] ;  /* 0x0000050000067ab9 */ /* 0x000fe40000000800 */
[----:B------:R-:W-:Y:S02]  /*05c0*/  UIMAD.WIDE.U32 UR38, UR4, UR6, URZ ;  /* 0x00000006042672a5 */ /* 0x000fe4000f8e003f */
[----:B------:R-:W-:-:S04]  /*05d0*/  UIMAD UR41, UR5, UR6, URZ ;  /* 0x00000006052972a4 */ /* 0x000fc8000f8e023f */
[----:B------:R-:W-:Y:S01]  /*05e0*/  UIADD3 UR41, UR39, UR41, URZ ;  /* 0x0000002927297290 */ /* 0x000fe2000fffe03f */
[----:B---34-:R-:W-:Y:S06]  /*05f0*/  BAR.SYNC.DEFER_BLOCKING 0x0 ;  /* 0x0000000000007b1d */ /* 0x018fec0000010000 */
[----:B------:R-:W-:Y:S05]  /*0600*/  @!P2 BRA `(.L_x_3) ;  /* 0x000000600084a947 */ /* 0x000fea0003800000 */
[----:B------:R-:W-:-:S13]  /*0610*/  ISETP.GT.U32.AND P0, PT, R10, 0x1, PT ;  /* 0x000000010a00780c */ /* 0x000fda0003f04070 */
[----:B------:R-:W-:Y:S05]  /*0620*/  @P0 EXIT ;  /* 0x000000000000094d */ /* 0x000fea0003800000 */
[----:B------:R-:W-:Y:S01]  /*0630*/  ULDC.64 UR4, c[0x0][0x650] ;  /* 0x0001940000047ab9 */ /* 0x000fe20000000a00 */
[----:B------:R-:W-:Y:S01]  /*0640*/  PRMT R0, RZ, 0x7610, R0 ;  /* 0x00007610ff007816 */ /* 0x000fe20000000000 */
[----:B------:R-:W-:Y:S01]  /*0650*/  IMAD.MOV.U32 R101, RZ, RZ, -0x1 ;  /* 0xffffffffff657424 */ /* 0x000fe200078e00ff */
[----:B------:R-:W-:Y:S01]  /*0660*/  ISETP.GE.U32.AND P0, PT, R16, UR4, PT ;  /* 0x0000000410007c0c */ /* 0x000fe2000bf06070 */
[----:B------:R-:W-:Y:S02]  /*0670*/  IMAD.MOV.U32 R100, RZ, RZ, -0x1 ;  /* 0xffffffffff647424 */ /* 0x000fe400078e00ff */
[----:B------:R-:W-:Y:S01]  /*0680*/  IMAD.MOV.U32 R99, RZ, RZ, -0x1 ;  /* 0xffffffffff637424 */ /* 0x000fe200078e00ff */
[----:B------:R-:W-:-:S13]  /*0690*/  ISETP.GE.U32.AND.EX P0, PT, R17, UR5, PT, P0 ;  /* 0x0000000511007c0c */ /* 0x000fda000bf06100 */
[----:B------:R-:W-:Y:S05]  /*06a0*/  @P0 BRA `(.L_x_4) ;  /* 0x0000000400540947 */ /* 0x000fea0003800000 */
[----:B------:R-:W0:Y:S01]  /*06b0*/  LDC.64 R20, c[0x0][0x628] ;  /* 0x00018a00ff147b82 */ /* 0x000e220000000a00 */
[----:B------:R-:W-:Y:S02]  /*06c0*/  IMAD.MOV.U32 R8, RZ, RZ, R16 ;  /* 0x000000ffff087224 */ /* 0x000fe400078e0010 */
[----:B------:R-:W-:-:S05]  /*06d0*/  IMAD.MOV.U32 R9, RZ, RZ, R17 ;  /* 0x000000ffff097224 */ /* 0x000fca00078e0011 */
[----:B------:R-:W1:Y:S08]  /*06e0*/  LDC R0, c[0x0][0x630] ;  /* 0x00018c00ff007b82 */ /* 0x000e700000000800 */
[----:B------:R-:W2:Y:S01]  /*06f0*/  LDC.64 R22, c[0x0][0x620] ;  /* 0x00018800ff167b82 */ /* 0x000ea20000000a00 */
[----:B0-----:R-:W-:-:S04]  /*0700*/  ISETP.NE.U32.AND P0, PT, R20, RZ, PT ;  /* 0x000000ff1400720c */ /* 0x001fc80003f05070 */
[----:B------:R-:W-:-:S13]  /*0710*/  ISETP.NE.AND.EX P0, PT, R21, RZ, PT, P0 ;  /* 0x000000ff1500720c */ /* 0x000fda0003f05300 */
[----:B-12---:R-:W-:Y:S05]  /*0720*/  @!P0 BRA `(.L_x_5) ;  /* 0x0000000000288947 */ /* 0x006fea0003800000 */
[----:B------:R-:W0:Y:S02]  /*0730*/  LDC R13, c[0x0][0x634] ;  /* 0x00018d00ff0d7b82 */ /* 0x000e240000000800 */
[----:B0-----:R-:W-:-:S05]  /*0740*/  IADD3 R13, P0, R16, R13, RZ ;  /* 0x0000000d100d7210 */ /* 0x001fca0007f1e0ff */
[----:B------:R-:W-:-:S04]  /*0750*/  IMAD.X R15, RZ, RZ, R17, P0 ;  /* 0x000000ffff0f7224 */ /* 0x000fc800000e0611 */
[----:B------:R-:W-:-:S04]  /*0760*/  IMAD.WIDE.U32 R8, R15, R20, RZ ;  /* 0x000000140f087225 */ /* 0x000fc800078e00ff */
[----:B------:R-:W-:-:S04]  /*0770*/  IMAD.WIDE.U32 R10, P0, R13, R21, R8 ;  /* 0x000000150d0a7225 */ /* 0x000fc80007800008 */
[----:B------:R-:W-:-:S04]  /*0780*/  IMAD.WIDE.U32 R8, R13, R20, RZ ;  /* 0x000000140d087225 */ /* 0x000fc800078e00ff */
[----:B------:R-:W-:Y:S01]  /*0790*/  IMAD.X R13, RZ, RZ, RZ, P0 ;  /* 0x000000ffff0d7224 */ /* 0x000fe200000e06ff */
[----:B------:R-:W-:Y:S01]  /*07a0*/  IADD3 RZ, P0, R9, R10, RZ ;  /* 0x0000000a09ff7210 */ /* 0x000fe20007f1e0ff */
[----:B------:R-:W-:-:S04]  /*07b0*/  IMAD.MOV.U32 R12, RZ, RZ, R11 ;  /* 0x000000ffff0c7224 */ /* 0x000fc800078e000b */
[----:B------:R-:W-:-:S08]  /*07c0*/  IMAD.WIDE.U32.X R8, R15, R21, R12, P0 ;  /* 0x000000150f087225 */ /* 0x000fd000000e040c */
.L_x_5:
[-CC-:B------:R-:W-:Y:S01]  /*07d0*/  SHF.R.U64 R99, R8, R0.reuse, R9.reuse ;  /* 0x0000000008637219 */ /* 0x180fe20000001209 */
[----:B------:R-:W0:Y:S01]  /*07e0*/  LDC R12, c[0x0][0x618] ;  /* 0x00018600ff0c7b82 */ /* 0x000e220000000800 */
[----:B------:R-:W-:Y:S01]  /*07f0*/  SHF.R.U32.HI R7, RZ, R0, R9 ;  /* 0x00000000ff077219 */ /* 0x000fe20000011609 */
[----:B------:R-:W-:Y:S01]  /*0800*/  ULDC UR4, c[0x0][0x150] ;  /* 0x0000540000047ab9 */ /* 0x000fe20000000800 */
[----:B------:R-:W-:Y:S02]  /*0810*/  IADD3 R11, P0, RZ, -R99, RZ ;  /* 0x80000063ff0b7210 */ /* 0x000fe40007f1e0ff */
[----:B------:R-:W-:-:S03]  /*0820*/  I2FP.F32.U32 R0, R6 ;  /* 0x0000000600007245 */ /* 0x000fc60000201000 */
[----:B------:R-:W1:Y:S01]  /*0830*/  LDC.64 R30, c[0x0][0x640] ;  /* 0x00019000ff1e7b82 */ /* 0x000e620000000a00 */
[----:B------:R-:W-:Y:S02]  /*0840*/  IMAD.X R13, RZ, RZ, ~R7, P0 ;  /* 0x000000ffff0d7224 */ /* 0x000fe400000e0e07 */
[----:B------:R-:W-:Y:S01]  /*0850*/  FMUL R0, R0, UR4 ;  /* 0x0000000400007c20 */ /* 0x000fe20008400000 */
[----:B------:R-:W-:Y:S01]  /*0860*/  IMAD.WIDE.U32 R8, R11, R22, R16 ;  /* 0x000000160b087225 */ /* 0x000fe200078e0010 */
[----:B------:R-:W-:-:S03]  /*0870*/  ULDC UR4, c[0x0][0x154] ;  /* 0x0000550000047ab9 */ /* 0x000fc60000000800 */
[----:B------:R-:W-:Y:S01]  /*0880*/  IMAD R10, R13, R22, RZ ;  /* 0x000000160d0a7224 */ /* 0x000fe200078e02ff */
[----:B------:R-:W2:Y:S01]  /*0890*/  LDC R7, c[0x0][0x144] ;  /* 0x00005100ff077b82 */ /* 0x000ea20000000800 */
[----:B------:R-:W3:Y:S02]  /*08a0*/  F2I.U32.TRUNC.NTZ R0, R0 ;  /* 0x0000000000007305 */ /* 0x000ee4000020f000 */
[----:B------:R-:W-:-:S04]  /*08b0*/  IMAD R11, R11, R23, R10 ;  /* 0x000000170b0b7224 */ /* 0x000fc800078e020a */
[----:B------:R-:W-:Y:S01]  /*08c0*/  IMAD.IADD R9, R9, 0x1, R11 ;  /* 0x0000000109097824 */ /* 0x000fe200078e020b */
[----:B------:R-:W4:Y:S01]  /*08d0*/  LDC R24, c[0x0][0x608] ;  /* 0x00018200ff187b82 */ /* 0x000f220000000800 */
[----:B------:R-:W-:-:S03]  /*08e0*/  IMAD.MOV.U32 R11, RZ, RZ, -0x1 ;  /* 0xffffffffff0b7424 */ /* 0x000fc600078e00ff */
[-CC-:B0-----:R-:W-:Y:S02]  /*08f0*/  SHF.R.U64 R22, R8, R12.reuse, R9.reuse ;  /* 0x0000000c08167219 */ /* 0x181fe40000001209 */
[----:B------:R-:W-:Y:S02]  /*0900*/  I2FP.F32.U32 R8, R3 ;  /* 0x0000000300087245 */ /* 0x000fe40000201000 */
[----:B------:R-:W0:Y:S01]  /*0910*/  LDC R28, c[0x0][0x658] ;  /* 0x00019600ff1c7b82 */ /* 0x000e220000000800 */
[----:B-1----:R-:W-:Y:S01]  /*0920*/  ISETP.NE.U32.AND P0, PT, R30, RZ, PT ;  /* 0x000000ff1e00720c */ /* 0x002fe20003f05070 */
[----:B---3--:R-:W-:Y:S02]  /*0930*/  IMAD.MOV R10, RZ, RZ, -R0 ;  /* 0x000000ffff0a7224 */ /* 0x008fe400078e0a00 */
[----:B------:R-:W-:Y:S01]  /*0940*/  FMUL R8, R8, UR4 ;  /* 0x0000000408087c20 */ /* 0x000fe20008400000 */
[----:B------:R-:W-:Y:S02]  /*0950*/  SHF.R.U32.HI R9, RZ, R12, R9 ;  /* 0x0000000cff097219 */ /* 0x000fe40000011609 */
[----:B------:R-:W-:Y:S01]  /*0960*/  ISETP.NE.AND.EX P0, PT, R31, RZ, PT, P0 ;  /* 0x000000ff1f00720c */ /* 0x000fe20003f05300 */
[----:B------:R1:W3:Y:S01]  /*0970*/  F2I.U32.TRUNC.NTZ R15, R8 ;  /* 0x00000008000f7305 */ /* 0x0002e2000020f000 */
[----:B------:R-:W1:Y:S01]  /*0980*/  LDC R20, c[0x0][0x148] ;  /* 0x00005200ff147b82 */ /* 0x000e620000000800 */
[----:B--2---:R-:W-:-:S07]  /*0990*/  IMAD R0, R7, R10, R6 ;  /* 0x0000000a07007224 */ /* 0x004fce00078e0206 */
[----:B------:R-:W2:Y:S01]  /*09a0*/  LDC R26, c[0x0][0x600] ;  /* 0x00018000ff1a7b82 */ /* 0x000ea20000000800 */
[-CC-:B----4-:R-:W-:Y:S02]  /*09b0*/  SHF.R.U64 R32, R22, R24.reuse, R9.reuse ;  /* 0x0000001816207219 */ /* 0x190fe40000001209 */
[----:B------:R-:W-:Y:S01]  /*09c0*/  SHF.R.U32.HI R7, RZ, R24, R9 ;  /* 0x00000018ff077219 */ /* 0x000fe20000011609 */
[----:B------:R-:W-:-:S04]  /*09d0*/  IMAD.MOV.U32 R9, RZ, RZ, 0x1 ;  /* 0x00000001ff097424 */ /* 0x000fc800078e00ff */
[----:B------:R-:W4:Y:S01]  /*09e0*/  LDC R21, c[0x0][0x648] ;  /* 0x00019200ff157b82 */ /* 0x000f220000000800 */
[-C--:B0-----:R-:W-:Y:S02]  /*09f0*/  SHF.L.U32 R6, R11, R28.reuse, RZ ;  /* 0x0000001c0b067219 */ /* 0x081fe400000006ff */
[--C-:B------:R-:W-:Y:S02]  /*0a00*/  SHF.R.U64 R24, R32, R28, R7.reuse ;  /* 0x0000001c20187219 */ /* 0x100fe40000001207 */
[----:B------:R-:W-:Y:S02]  /*0a10*/  LOP3.LUT R13, RZ, R6, RZ, 0x33, !PT ;  /* 0x00000006ff0d7212 */ /* 0x000fe400078e33ff */
[-C--:B------:R-:W-:Y:S01]  /*0a20*/  SHF.R.U32.HI R7, RZ, R28.reuse, R7 ;  /* 0x0000001cff077219 */ /* 0x080fe20000011607 */
[----:B------:R-:W0:Y:S01]  /*0a30*/  LDC R23, c[0x0][0x638] ;  /* 0x00018e00ff177b82 */ /* 0x000e220000000800 */
[----:B------:R-:W-:Y:S01]  /*0a40*/  SHF.L.U32 R12, R9, R28, RZ ;  /* 0x0000001c090c7219 */ /* 0x000fe200000006ff */
[----:B------:R-:W-:-:S06]  /*0a50*/  IMAD.MOV.U32 R6, RZ, RZ, R24 ;  /* 0x000000ffff067224 */ /* 0x000fcc00078e0018 */
[----:B------:R-:W0:Y:S01]  /*0a60*/  LDC R101, c[0x0][0x610] ;  /* 0x00018400ff657b82 */ /* 0x000e220000000800 */
[----:B-1-3--:R-:W-:Y:S05]  /*0a70*/  @!P0 BRA `(.L_x_6) ;  /* 0x0000000000288947 */ /* 0x00afea0003800000 */
[----:B------:R-:W1:Y:S02]  /*0a80*/  LDC R11, c[0x0][0x64c] ;  /* 0x00019300ff0b7b82 */ /* 0x000e640000000800 */
[----:B-1----:R-:W-:-:S05]  /*0a90*/  IADD3 R11, P0, R24, R11, RZ ;  /* 0x0000000b180b7210 */ /* 0x002fca0007f1e0ff */
        /* <DEDUP_REMOVED lines=8> */
.L_x_6:
[----:B----4-:R-:W-:Y:S01]  /*0b20*/  SHF.R.U64 R6, R6, R21, R7 ;  /* 0x0000001506067219 */ /* 0x010fe20000001207 */
[----:B--2---:R-:W-:Y:S01]  /*0b30*/  VIADD R7, R26, 0xffffffff ;  /* 0xffffffff1a077836 */ /* 0x004fe20000000000 */
[----:B------:R-:W-:Y:S01]  /*0b40*/  LOP3.LUT R13, R32, R13, RZ, 0xc0, !PT ;  /* 0x0000000d200d7212 */ /* 0x000fe200078ec0ff */
[----:B------:R-:W-:Y:S02]  /*0b50*/  IMAD.MOV R15, RZ, RZ, -R15 ;  /* 0x000000ffff0f7224 */ /* 0x000fe400078e0a0f */
[----:B------:R-:W-:Y:S02]  /*0b60*/  IMAD.MOV R8, RZ, RZ, -R6 ;  /* 0x000000ffff087224 */ /* 0x000fe400078e0a06 */
[----:B------:R-:W-:Y:S01]  /*0b70*/  IMAD R13, R12, R6, R13 ;  /* 0x000000060c0d7224 */ /* 0x000fe200078e020d */
[----:B------:R-:W-:Y:S01]  /*0b80*/  LOP3.LUT R6, R22, R7, RZ, 0xc0, !PT ;  /* 0x0000000716067212 */ /* 0x000fe200078ec0ff */
[----:B------:R-:W-:Y:S02]  /*0b90*/  @P3 IMAD R0, R20, R15, R3 ;  /* 0x0000000f14003224 */ /* 0x000fe400078e0203 */
[----:B0-----:R-:W-:-:S02]  /*0ba0*/  IMAD R3, R8, R23, R24 ;  /* 0x0000001708037224 */ /* 0x001fc400078e0218 */
[----:B------:R-:W-:Y:S02]  /*0bb0*/  IMAD R101, R13, R101, R0 ;  /* 0x000000650d657224 */ /* 0x000fe400078e0200 */
[----:B------:R-:W-:Y:S02]  /*0bc0*/  IMAD R6, R3, R26, R6 ;  /* 0x0000001a03067224 */ /* 0x000fe400078e0206 */
[----:B------:R-:W-:-:S03]  /*0bd0*/  IMAD.MOV.U32 R0, RZ, RZ, 0x1 ;  /* 0x00000001ff007424 */ /* 0x000fc600078e00ff */
[----:B------:R-:W-:Y:S02]  /*0be0*/  SEL R100, R6, R101, !P3 ;  /* 0x0000006506647207 */ /* 0x000fe40005800000 */
[----:B------:R-:W-:-:S07]  /*0bf0*/  SEL R101, R101, R6, !P3 ;  /* 0x0000000665657207 */ /* 0x000fce0005800000 */
.L_x_4:
[----:B------:R-:W-:-:S08]  /*0c00*/  NOP ;  /* 0x0000000000007918 */ /* 0x000fd00000000000 */
[----:B------:R-:W0:Y:S02]  /*0c10*/  USETMAXREG.TRY_ALLOC.CTAPOOL UP0, 0xe8 ;  /* 0x000000e8000079c8 */ /* 0x000e240008000600 */
[----:B0-----:R-:W-:-:S13]  /*0c20*/  PLOP3.LUT P0, PT, PT, PT, UP0, 0x80, 0x0 ;  /* 0x000000000000781c */ /* 0x001fda0003f0f008 */
[----:B------:R-:W-:Y:S05]  /*0c30*/  @!P0 BRA `(.L_x_4) ;  /* 0xfffffffc00f08947 */ /* 0x000fea000383ffff */
[----:B------:R-:W-:Y:S01]  /*0c40*/  ULDC.64 UR4, c[0x0][0x598] ;  /* 0x0001660000047ab9 */ /* 0x000fe20000000a00 */
[----:B------:R-:W-:Y:S01]  /*0c50*/  ULDC.64 UR36, c[0x0][0x208] ;  /* 0x0000820000247ab9 */ /* 0x000fe20000000a00 */
[----:B------:R-:W-:-:S04]  /*0c60*/  ISETP.NE.U32.AND P0, PT, RZ, UR4, PT ;  /* 0x00000004ff007c0c */ /* 0x000fc8000bf05070 */
[----:B------:R-:W-:-:S13]  /*0c70*/  ISETP.NE.AND.EX P0, PT, RZ, UR5, PT, P0 ;  /* 0x00000005ff007c0c */ /* 0x000fda000bf05300 */
[----:B------:R-:W-:Y:S05]  /*0c80*/  @!P0 BRA `(.L_x_7) ;  /* 0x00000000001c8947 */ /* 0x000fea0003800000 */
[----:B------:R-:W0:Y:S02]  /*0c90*/  LDC.64 R6, c[0x0][0x598] ;  /* 0x00016600ff067b82 */ /* 0x000e240000000a00 */
[----:B0-----:R-:W2:Y:S02]  /*0ca0*/  LDG.E.64 R6, desc[UR36][R6.64] ;  /* 0x0000002406067981 */ /* 0x001ea4000c1e1b00 */
[----:B--2---:R-:W-:-:S04]  /*0cb0*/  ISETP.NE.U32.AND P0, PT, R6, RZ, PT ;  /* 0x000000ff0600720c */ /* 0x004fc80003f05070 */
[----:B------:R-:W-:-:S13]  /*0cc0*/  ISETP.NE.AND.EX P0, PT, R7, RZ, PT, P0 ;  /* 0x000000ff0700720c */ /* 0x000fda0003f05300 */
[----:B------:R-:W-:Y:S05]  /*0cd0*/  @!P0 BRA `(.L_x_7) ;  /* 0x0000000000088947 */ /* 0x000fea0003800000 */
[----:B------:R0:W5:Y:S01]  /*0ce0*/  LD.E R19, desc[UR36][R6.64] ;  /* 0x0000002406137980 */ /* 0x000162000c101900 */
[----:B------:R-:W-:Y:S05]  /*0cf0*/  BRA `(.L_x_8) ;  /* 0x0000000000247947 */ /* 0x000fea0003800000 */
.L_x_7:
[----:B------:R-:W-:Y:S02]  /*0d00*/  ULDC.64 UR4, c[0x0][0x588] ;  /* 0x0001620000047ab9 */ /* 0x000fe40000000a00 */
[----:B------:R-:W-:-:S04]  /*0d10*/  ISETP.NE.U32.AND P0, PT, RZ, UR4, PT ;  /* 0x00000004ff007c0c */ /* 0x000fc8000bf05070 */
[----:B------:R-:W-:-:S13]  /*0d20*/  ISETP.NE.AND.EX P0, PT, RZ, UR5, PT, P0 ;  /* 0x00000005ff007c0c */ /* 0x000fda000bf05300 */
[----:B------:R-:W-:Y:S05]  /*0d30*/  @!P0 BRA `(.L_x_9) ;  /* 0x00000000000c8947 */ /* 0x000fea0003800000 */
[----:B------:R-:W0:Y:S02]  /*0d40*/  LDC.64 R6, c[0x0][0x588] ;  /* 0x00016200ff067b82 */ /* 0x000e240000000a00 */
[----:B0-----:R1:W5:Y:S01]  /*0d50*/  LDG.E R19, desc[UR36][R6.64] ;  /* 0x0000002406137981 */ /* 0x001362000c1e1900 */
[----:B------:R-:W-:Y:S05]  /*0d60*/  BRA `(.L_x_8) ;  /* 0x0000000000087947 */ /* 0x000fea0003800000 */
.L_x_9:
[----:B------:R-:W-:Y:S02]  /*0d70*/  ULDC UR4, c[0x0][0x580] ;  /* 0x0001600000047ab9 */ /* 0x000fe40000000800 */
[----:B------:R-:W-:-:S07]  /*0d80*/  IMAD.U32 R19, RZ, RZ, UR4 ;  /* 0x00000004ff137e24 */ /* 0x000fce000f8e00ff */
.L_x_8:
[----:B------:R-:W-:Y:S02]  /*0d90*/  ULDC.64 UR4, c[0x0][0x5a0] ;  /* 0x0001680000047ab9 */ /* 0x000fe40000000a00 */
[----:B------:R-:W-:-:S04]  /*0da0*/  ISETP.NE.U32.AND P0, PT, RZ, UR4, PT ;  /* 0x00000004ff007c0c */ /* 0x000fc8000bf05070 */
[----:B------:R-:W-:-:S13]  /*0db0*/  ISETP.NE.AND.EX P0, PT, RZ, UR5, PT, P0 ;  /* 0x00000005ff007c0c */ /* 0x000fda000bf05300 */
[----:B------:R-:W-:Y:S05]  /*0dc0*/  @!P0 BRA `(.L_x_10) ;  /* 0x00000000001c8947 */ /* 0x000fea0003800000 */
[----:B01----:R-:W0:Y:S02]  /*0dd0*/  LDC.64 R6, c[0x0][0x5a0] ;  /* 0x00016800ff067b82 */ /* 0x003e240000000a00 */
[----:B0-----:R-:W2:Y:S02]  /*0de0*/  LDG.E.64 R6, desc[UR36][R6.64] ;  /* 0x0000002406067981 */ /* 0x001ea4000c1e1b00 */
[----:B--2---:R-:W-:-:S04]  /*0df0*/  ISETP.NE.U32.AND P0, PT, R6, RZ, PT ;  /* 0x000000ff0600720c */ /* 0x004fc80003f05070 */
[----:B------:R-:W-:-:S13]  /*0e00*/  ISETP.NE.AND.EX P0, PT, R7, RZ, PT, P0 ;  /* 0x000000ff0700720c */ /* 0x000fda0003f05300 */
[----:B------:R-:W-:Y:S05]  /*0e10*/  @!P0 BRA `(.L_x_10) ;  /* 0x0000000000088947 */ /* 0x000fea0003800000 */
[----:B------:R0:W5:Y:S01]  /*0e20*/  LD.E R88, desc[UR36][R6.64] ;  /* 0x0000002406587980 */ /* 0x000162000c101900 */
[----:B------:R-:W-:Y:S05]  /*0e30*/  BRA `(.L_x_11) ;  /* 0x0000000000247947 */ /* 0x000fea0003800000 */
.L_x_10:
[----:B------:R-:W-:Y:S02]  /*0e40*/  ULDC.64 UR4, c[0x0][0x590] ;  /* 0x0001640000047ab9 */ /* 0x000fe40000000a00 */
[----:B------:R-:W-:-:S04]  /*0e50*/  ISETP.NE.U32.AND P0, PT, RZ, UR4, PT ;  /* 0x00000004ff007c0c */ /* 0x000fc8000bf05070 */
[----:B------:R-:W-:-:S13]  /*0e60*/  ISETP.NE.AND.EX P0, PT, RZ, UR5, PT, P0 ;  /* 0x00000005ff007c0c */ /* 0x000fda000bf05300 */
[----:B------:R-:W-:Y:S05]  /*0e70*/  @!P0 BRA `(.L_x_12) ;  /* 0x00000000000c8947 */ /* 0x000fea0003800000 */
[----:B------:R-:W2:Y:S02]  /*0e80*/  LDC.64 R88, c[0x0][0x590] ;  /* 0x00016400ff587b82 */ /* 0x000ea40000000a00 */
[----:B--2---:R2:W5:Y:S01]  /*0e90*/  LDG.E R88, desc[UR36][R88.64] ;  /* 0x0000002458587981 */ /* 0x004562000c1e1900 */
[----:B------:R-:W-:Y:S05]  /*0ea0*/  BRA `(.L_x_11) ;  /* 0x0000000000087947 */ /* 0x000fea0003800000 */
.L_x_12:
[----:B------:R-:W-:Y:S02]  /*0eb0*/  ULDC UR4, c[0x0][0x584] ;  /* 0x0001610000047ab9 */ /* 0x000fe40000000800 */
[----:B------:R-:W-:-:S07]  /*0ec0*/  IMAD.U32 R88, RZ, RZ, UR4 ;  /* 0x00000004ff587e24 */ /* 0x000fce000f8e00ff */
.L_x_11:
[----:B------:R-:W-:-:S13]  /*0ed0*/  LOP3.LUT P0, RZ, R0, 0xff, RZ, 0xc0, !PT ;  /* 0x000000ff00ff7812 */ /* 0x000fda000780c0ff */
[----:B------:R-:W-:Y:S05]  /*0ee0*/  @!P0 EXIT ;  /* 0x000000000000894d */ /* 0x000fea0003800000 */
[----:B------:R-:W3:Y:S01]  /*0ef0*/  LDC R90, c[0x0][0x658] ;  /* 0x00019600ff5a7b82 */ /* 0x000ee20000000800 */
[----:B------:R-:W-:Y:S01]  /*0f00*/  LOP3.LUT R14, R14, 0x1, RZ, 0xc0, !PT ;  /* 0x000000010e0e7812 */ /* 0x000fe200078ec0ff */
[----:B------:R-:W-:Y:S01]  /*0f10*/  ULDC.64 UR6, c[0x0][0x288] ;  /* 0x0000a20000067ab9 */ /* 0x000fe20000000a00 */
[----:B------:R-:W-:Y:S01]  /*0f20*/  SHF.R.U32.HI R0, RZ, 0x2, R4 ;  /* 0x00000002ff007819 */ /* 0x000fe20000011604 */
[----:B------:R-:W-:Y:S01]  /*0f30*/  UIADD3 UR4, UR7, 0x7f, URZ ;  /* 0x0000007f07047890 */ /* 0x000fe2000fffe03f */
[----:B------:R-:W-:Y:S01]  /*0f40*/  SHF.R.U32.HI R5, RZ, 0x1, R5 ;  /* 0x00000001ff057819 */ /* 0x000fe20000011605 */
[----:B------:R-:W-:Y:S01]  /*0f50*/  IMAD.SHL.U32 R3, R14, 0x40, RZ ;  /* 0x000000400e037824 */ /* 0x000fe200078e00ff */
[----:B------:R-:W-:Y:S01]  /*0f60*/  LOP3.LUT R0, R0, 0x7, RZ, 0xc0, !PT ;  /* 0x0000000700007812 */ /* 0x000fe200078ec0ff */
[----:B------:R-:W4:Y:S01]  /*0f70*/  LDC.64 R92, c[0x0][0x5c8] ;  /* 0x00017200ff5c7b82 */ /* 0x000f220000000a00 */
[----:B------:R-:W-:Y:S01]  /*0f80*/  USHF.R.S32.HI UR5, URZ, 0x1f, UR4 ;  /* 0x0000001f3f057899 */ /* 0x000fe20008011404 */
[----:B------:R-:W-:Y:S01]  /*0f90*/  LOP3.LUT R5, R5, 0x30, RZ, 0xc0, !PT ;  /* 0x0000003005057812 */ /* 0x000fe200078ec0ff */
[----:B01----:R-:W-:Y:S01]  /*0fa0*/  IMAD.MOV.U32 R7, RZ, RZ, 0x1 ;  /* 0x00000001ff077424 */ /* 0x003fe200078e00ff */
[--C-:B------:R-:W-:Y:S01]  /*0fb0*/  LOP3.LUT R22, R3, 0x40, R0.reuse, 0xe2, !PT ;  /* 0x0000004003167812 */ /* 0x100fe200078ee200 */
[----:B------:R-:W-:Y:S01]  /*0fc0*/  ULEA.HI UR5, UR5, UR4, URZ, 0x7 ;  /* 0x0000000405057291 */ /* 0x000fe2000f8f383f */
[-C--:B------:R-:W-:Y:S01]  /*0fd0*/  IADD3 R3, RZ, -R5.reuse, -R0 ;  /* 0x80000005ff037210 */ /* 0x080fe20007ffe800 */
[----:B------:R-:W-:Y:S01]  /*0fe0*/  IMAD.U32 R6, RZ, RZ, UR6 ;  /* 0x00000006ff067e24 */ /* 0x000fe2000f8e00ff */
[----:B------:R-:W0:Y:S01]  /*0ff0*/  LDC R95, c[0x0][0x600] ;  /* 0x00018000ff5f7b82 */ /* 0x000e220000000800 */
[----:B------:R-:W-:Y:S01]  /*1000*/  LOP3.LUT R22, R22, R5, RZ, 0xfc, !PT ;  /* 0x0000000516167212 */ /* 0x000fe200078efcff */
[----:B------:R-:W-:Y:S01]  /*1010*/  IMAD.MOV.U32 R5, RZ, RZ, -0x1 ;  /* 0xffffffffff057424 */ /* 0x000fe200078e00ff */
[----:B------:R-:W-:Y:S01]  /*1020*/  USHF.R.S32.HI UR43, URZ, 0x7, UR5 ;  /* 0x000000073f2b7899 */ /* 0x000fe20008011405 */
[----:B--2---:R-:W-:Y:S01]  /*1030*/  LOP3.LUT R89, R4, 0x3, RZ, 0xc0, !PT ;  /* 0x0000000304597812 */ /* 0x004fe200078ec0ff */
[----:B------:R-:W-:Y:S01]  /*1040*/  IMAD R3, R14, -0x40, R3 ;  /* 0xffffffc00e037824 */ /* 0x000fe200078e0203 */
[----:B------:R-:W-:Y:S01]  /*1050*/  LOP3.LUT R94, R4, 0x80, RZ, 0xc0, !PT ;  /* 0x00000080045e7812 */ /* 0x000fe200078ec0ff */
[----:B------:R-:W-:Y:S01]  /*1060*/  UISETP.LT.AND UP0, UPT, UR43, 0x1, UPT ;  /* 0x000000012b00788c */ /* 0x000fe2000bf01270 */
[-C--:B---3--:R-:W-:Y:S01]  /*1070*/  SHF.L.U32 R5, R5, R90.reuse, RZ ;  /* 0x0000005a05057219 */ /* 0x088fe200000006ff */
[----:B------:R-:W-:Y:S01]  /*1080*/  ULDC UR4, c[0x0][0x284] ;  /* 0x0000a10000047ab9 */ /* 0x000fe20000000800 */
[----:B------:R-:W-:Y:S01]  /*1090*/  IMAD R89, R89, -0x2, R6 ;  /* 0xfffffffe59597824 */ /* 0x000fe200078e0206 */
[----:B------:R-:W-:Y:S01]  /*10a0*/  USEL UR44, UR43, 0x1, UP0 ;  /* 0x000000012b2c7887 */ /* 0x000fe20008000000 */
[----:B------:R-:W-:Y:S01]  /*10b0*/  SHF.L.U32 R90, R7, R90, RZ ;  /* 0x0000005a075a7219 */ /* 0x000fe200000006ff */
[----:B------:R-:W-:Y:S01]  /*10c0*/  VIADD R97, R3, UR4 ;  /* 0x0000000403617c36 */ /* 0x000fe20008000000 */
[----:B------:R-:W-:Y:S01]  /*10d0*/  LOP3.LUT R98, R18, 0x1, RZ, 0xfc, !PT ;  /* 0x0000000112627812 */ /* 0x000fe200078efcff */
[----:B------:R-:W-:Y:S01]  /*10e0*/  IMAD.MOV.U32 R23, RZ, RZ, RZ ;  /* 0x000000ffff177224 */ /* 0x000fe200078e00ff */
[C---:B----4-:R-:W-:Y:S01]  /*10f0*/  SHF.L.U64.HI R91, R92.reuse, 0x3, R93 ;  /* 0x000000035c5b7819 */ /* 0x050fe2000001025d */
[----:B------:R-:W-:Y:S01]  /*1100*/  IMAD.SHL.U32 R92, R92, 0x8, RZ ;  /* 0x000000085c5c7824 */ /* 0x000fe200078e00ff */
[----:B------:R-:W-:Y:S01]  /*1110*/  SHF.R.U32.HI R94, RZ, 0x7, R94 ;  /* 0x00000007ff5e7819 */ /* 0x000fe2000001165e */
[----:B------:R-:W-:Y:S01]  /*1120*/  IMAD.SHL.U32 R93, R4, 0x2, RZ ;  /* 0x00000002045d7824 */ /* 0x000fe200078e00ff */
[----:B------:R-:W-:Y:S01]  /*1130*/  LOP3.LUT R96, RZ, R5, RZ, 0x33, !PT ;  /* 0x00000005ff607212 */ /* 0x000fe200078e33ff */
[----:B------:R-:W-:Y:S01]  /*1140*/  UIADD3 UR44, UR43, -UR44, URZ ;  /* 0x8000002c2b2c7290 */ /* 0x000fe2000fffe03f */
[----:B------:R-:W-:Y:S01]  /*1150*/  UMOV UR40, URZ ;  /* 0x0000003f00287c82 */ /* 0x000fe20008000000 */
[----:B0-----:R-:W-:Y:S01]  /*1160*/  VIADD R95, R95, 0xffffffff ;  /* 0xffffffff5f5f7836 */ /* 0x001fe20000000000 */
[----:B------:R-:W-:-:S09]  /*1170*/  UMOV UR42, URZ ;  /* 0x0000003f002a7c82 */ /* 0x000fd20008000000 */
.L_x_158:
[----:B0-----:R-:W0:Y:S01]  /*1180*/  SHFL.IDX PT, R0, R94, RZ, 0x1f ;  /* 0x00001fff5e007589 */ /* 0x001e2200000e0000 */
[----:B-1----:R-:W1:Y:S01]  /*1190*/  S2UR UR7, SR_CgaCtaId ;  /* 0x00000000000779c3 */ /* 0x002e620000008800 */
[----:B------:R-:W-:Y:S01]  /*11a0*/  UMOV UR6, 0x400 ;  /* 0x0000040000067882 */ /* 0x000fe20000000000 */
[----:B0-----:R-:W-:Y:S01]  /*11b0*/  R2UR UR4, R0 ;  /* 0x00000000000472ca */ /* 0x001fe200000e0000 */
[----:B-1----:R-:W-:-:S12]  /*11c0*/  ULEA UR46, UR7, UR6, 0x18 ;  /* 0x00000006072e7291 */ /* 0x002fd8000f8ec03f */
[----:B------:R-:W-:-:S04]  /*11d0*/  ULEA.HI UR5, UR4, UR4, URZ, 0x1 ;  /* 0x0000000404057291 */ /* 0x000fc8000f8f083f */
[----:B------:R-:W-:-:S04]  /*11e0*/  ULOP3.LUT UR5, UR5, 0x7fffe, URZ, 0xc0, !UPT ;  /* 0x0007fffe05057892 */ /* 0x000fc8000f8ec03f */
[----:B------:R-:W-:-:S03]  /*11f0*/  UIADD3 UR5, UR4, -UR5, URZ ;  /* 0x8000000504057290 */ /* 0x000fc6000fffe03f */
[----:B------:R-:W-:Y:S01]  /*1200*/  ULDC UR4, c[0x0][0x28c] ;  /* 0x0000a30000047ab9 */ /* 0x000fe20000000800 */
[----:B------:R-:W-:Y:S01]  /*1210*/  ULEA UR5, UR5, UR46, 0xd ;  /* 0x0000002e05057291 */ /* 0x000fe2000f8e683f */
[----:B------:R-:W-:-:S03]  /*1220*/  ISETP.LT.AND P0, PT, RZ, UR4, PT ;  /* 0x00000004ff007c0c */ /* 0x000fc6000bf01270 */
[----:B------:R-:W-:-:S04]  /*1230*/  UIADD3 UR5, UR5, 0x100, URZ ;  /* 0x0000010005057890 */ /* 0x000fc8000fffe03f */
[----:B------:R-:W-:-:S04]  /*1240*/  USHF.R.U32.HI UR5, URZ, 0x4, UR5 ;  /* 0x000000043f057899 */ /* 0x000fc80008011605 */
[----:B------:R-:W-:-:S04]  /*1250*/  ULOP3.LUT UR5, UR5, 0x3fff, URZ, 0xc0, !UPT ;  /* 0x00003fff05057892 */ /* 0x000fc8000f8ec03f */
[----:B------:R-:W-:Y:S01]  /*1260*/  ULOP3.LUT UR45, UR5, 0x10000, URZ, 0xfc, !UPT ;  /* 0x00010000052d7892 */ /* 0x000fe2000f8efc3f */
[----:B--2345:R-:W-:Y:S11]  /*1270*/  @P0 BRA `(.L_x_13) ;  /* 0x0000000000400947 */ /* 0x03cff60003800000 */
[----:B------:R-:W-:Y:S01]  /*1280*/  MOV R0, 0x0 ;  /* 0x0000000000007802 */ /* 0x000fe20000000f00 */
[----:B------:R-:W-:Y:S01]  /*1290*/  ULDC.64 UR4, c[0x4][0x68] ;  /* 0x01001a0000047ab9 */ /* 0x000fe20000000a00 */
[----:B------:R-:W-:Y:S01]  /*12a0*/  ULDC.64 UR6, c[0x4][0x8] ;  /* 0x0100020000067ab9 */ /* 0x000fe20000000a00 */
[----:B------:R-:W-:Y:S01]  /*12b0*/  IMAD.U32 R4, RZ, RZ, UR4 ;  /* 0x00000004ff047e24 */ /* 0x000fe2000f8e00ff */
[----:B------:R0:W1:Y:S01]  /*12c0*/  LDC.64 R14, c[0x4][R0] ;  /* 0x01000000000e7b82 */ /* 0x0000620000000a00 */
[----:B------:R-:W-:Y:S01]  /*12d0*/  IMAD.U32 R5, RZ, RZ, UR5 ;  /* 0x00000005ff057e24 */ /* 0x000fe2000f8e00ff */
[----:B------:R-:W-:Y:S01]  /*12e0*/  ULDC.64 UR4, c[0x4][0x70] ;  /* 0x01001c0000047ab9 */ /* 0x000fe20000000a00 */
[----:B------:R-:W-:Y:S02]  /*12f0*/  IMAD.U32 R10, RZ, RZ, UR6 ;  /* 0x00000006ff0a7e24 */ /* 0x000fe4000f8e00ff */
[----:B------:R-:W-:Y:S02]  /*1300*/  IMAD.U32 R6, RZ, RZ, UR4 ;  /* 0x00000004ff067e24 */ /* 0x000fe4000f8e00ff */
[----:B------:R-:W-:-:S02]  /*1310*/  IMAD.U32 R7, RZ, RZ, UR5 ;  /* 0x00000005ff077e24 */ /* 0x000fc4000f8e00ff */
[----:B------:R-:W-:Y:S02]  /*1320*/  IMAD.U32 R11, RZ, RZ, UR7 ;  /* 0x00000007ff0b7e24 */ /* 0x000fe4000f8e00ff */
[----:B------:R-:W-:Y:S02]  /*1330*/  IMAD.MOV.U32 R8, RZ, RZ, 0x1e1 ;  /* 0x000001e1ff087424 */ /* 0x000fe400078e00ff */
[----:B------:R-:W-:Y:S02]  /*1340*/  IMAD.MOV.U32 R12, RZ, RZ, 0x1 ;  /* 0x00000001ff0c7424 */ /* 0x000fe400078e00ff */
[----:B0-----:R-:W-:-:S07]  /*1350*/  IMAD.MOV.U32 R13, RZ, RZ, RZ ;  /* 0x000000ffff0d7224 */ /* 0x001fce00078e00ff */
[----:B------:R-:W-:-:S07]  /*1360*/  LEPC R20, `(.L_x_13) ;  /* 0x000000001014794e */ /* 0x000fce0000000000 */
[----:B-1---5:R-:W-:Y:S05]  /*1370*/  CALL.ABS.NOINC R14 ;  /* 0x000000000e007343 */ /* 0x022fea0003c00000 */
.L_x_13:
[----:B------:R-:W-:-:S13]  /*1380*/  ISETP.NE.AND P0, PT, R98, 0x3, PT ;  /* 0x000000036200780c */ /* 0x000fda0003f05270 */
[----:B------:R-:W-:Y:S05]  /*1390*/  @!P0 BRA `(.L_x_14) ;  /* 0x0000000000048947 */ /* 0x000fea0003800000 */
[----:B------:R-:W-:Y:S01]  /*13a0*/  BPT.TRAP 0x1 ;  /* 0x000000040000795c */ /* 0x000fe20000300000 */
.L_x_14:
[----:B------:R-:W-:Y:S02]  /*13b0*/  IMAD.U32 R3, RZ, RZ, UR42 ;  /* 0x0000002aff037e24 */ /* 0x000fe4000f8e00ff */
[----:B------:R-:W-:-:S03]  /*13c0*/  IMAD.U32 R0, RZ, RZ, UR40 ;  /* 0x00000028ff007e24 */ /* 0x000fc6000f8e00ff */
[----:B------:R-:W-:Y:S02]  /*13d0*/  LEA R3, R3, UR46, 0x3 ;  /* 0x0000002e03037c11 */ /* 0x000fe4000f8e18ff */
[----:B------:R-:W-:-:S04]  /*13e0*/  SHF.L.U32 R0, R0, 0x1f, RZ ;  /* 0x0000001f00007819 */ /* 0x000fc800000006ff */
[----:B------:R0:W1:Y:S01]  /*13f0*/  SYNCS.PHASECHK.TRANS64.TRYWAIT P1, [R3+URZ], R0 ;  /* 0x00000000030075a7 */ /* 0x000062000802017f */
[----:B------:R-:W-:Y:S05]  /*1400*/  @!P0 BRA `(.L_x_15) ;  /* 0x0000000000048947 */ /* 0x000fea0003800000 */
[----:B------:R-:W-:Y:S01]  /*1410*/  BPT.TRAP 0x1 ;  /* 0x000000040000795c */ /* 0x000fe20000300000 */
.L_x_15:
[----:B------:R-:W-:-:S05]  /*1420*/  IMAD.U32 R4, RZ, RZ, UR44 ;  /* 0x0000002cff047e24 */ /* 0x000fca000f8e00ff */
[----:B------:R-:W-:Y:S01]  /*1430*/  ISETP.GE.AND P2, PT, R4, 0x1, PT ;  /* 0x000000010400780c */ /* 0x000fe20003f46270 */
[----:B-1----:R-:W-:-:S12]  /*1440*/  @P1 BRA `(.L_x_16) ;  /* 0x0000000000081947 */ /* 0x002fd80003800000 */
[----:B------:R-:W1:Y:S02]  /*1450*/  SYNCS.PHASECHK.TRANS64.TRYWAIT P1, [R3+URZ], R0 ;  /* 0x00000000030075a7 */ /* 0x000e64000802017f */
[----:B-1----:R-:W-:Y:S05]  /*1460*/  @!P1 BRA `(.L_x_17) ;  /* 0x0000006800449947 */ /* 0x002fea0003800000 */
.L_x_16:
[----:B------:R-:W-:Y:S05]  /*1470*/  WARPSYNC.ALL ;  /* 0x0000000000007948 */ /* 0x000fea0003800000 */
[----:B------:R-:W-:Y:S01]  /*1480*/  UIADD3 UR4, UR46, 0x10100, URZ ;  /* 0x000101002e047890 */ /* 0x000fe2000fffe03f */
[----:B------:R-:W-:Y:S01]  /*1490*/  WARPGROUP.ARRIVE ;  /* 0x00000000000079c5 */ /* 0x000fe20000000000 */
[----:B------:R-:W-:Y:S02]  /*14a0*/  ULEA UR5, UR42, UR45, 0xb ;  /* 0x0000002d2a057291 */ /* 0x000fe4000f8e583f */
[----:B------:R-:W-:Y:S01]  /*14b0*/  USHF.R.U32.HI UR4, URZ, 0x4, UR4 ;  /* 0x000000043f047899 */ /* 0x000fe20008011604 */
[----:B------:R-:W-:Y:S01]  /*14c0*/  UMOV UR9, 0x40000040 ;  /* 0x4000004000097882 */ /* 0x000fe20000000000 */
[----:B------:R-:W-:-:S02]  /*14d0*/  UMOV UR11, 0x40000040 ;  /* 0x40000040000b7882 */ /* 0x000fc40000000000 */
[----:B------:R-:W-:Y:S01]  /*14e0*/  ULOP3.LUT UR4, UR4, 0x3fff, URZ, 0xc0, !UPT ;  /* 0x00003fff04047892 */ /* 0x000fe2000f8ec03f */
[----:B------:R-:W-:-:S03]  /*14f0*/  UMOV UR8, UR5 ;  /* 0x0000000500087c82 */ /* 0x000fc60008000000 */
[----:B------:R-:W-:-:S04]  /*1500*/  ULOP3.LUT UR4, UR4, 0x10000, URZ, 0xfc, !UPT ;  /* 0x0001000004047892 */ /* 0x000fc8000f8efc3f */
[----:B------:R-:W-:-:S07]  /*1510*/  ULEA UR6, UR42, UR4, 0xb ;  /* 0x000000042a067291 */ /* 0x000fce000f8e583f */
[----:B------:R-:W-:Y:S02]  /*1520*/  UMOV UR10, UR6 ;  /* 0x00000006000a7c82 */ /* 0x000fe40008000000 */
[----:B------:R-:W-:Y:S01]  /*1530*/  HGMMA.64x128x16.F32.BF16 R24, gdesc[UR8], RZ, !UPT, gsb0 ;  /* 0x01e00000081879f0 */ /* 0x000fe2000c0018ff */
[----:B------:R-:W-:Y:S02]  /*1540*/  UIADD3 UR8, UR5, 0x2, URZ ;  /* 0x0000000205087890 */ /* 0x000fe4000fffe03f */
[----:B------:R-:W-:Y:S01]  /*1550*/  UIADD3 UR10, UR6, 0x2, URZ ;  /* 0x00000002060a7890 */ /* 0x000fe2000fffe03f */
[----:B------:R-:W-:Y:S01]  /*1560*/  UMOV UR9, 0x40000040 ;  /* 0x4000004000097882 */ /* 0x000fe20000000000 */
[----:B------:R-:W-:Y:S01]  /*1570*/  UMOV UR11, 0x40000040 ;  /* 0x40000040000b7882 */ /* 0x000fe20000000000 */
[----:B------:R-:W-:Y:S02]  /*1580*/  WARPGROUP.DEPBAR.LE gsb0, 0x0 ;  /* 0x00008000000079c5 */ /* 0x000fe40000010000 */
[----:B------:R-:W-:-:S06]  /*1590*/  WARPGROUP.ARRIVE ;  /* 0x00000000000079c5 */ /* 0x000fcc0000000000 */
[----:B------:R-:W-:Y:S01]  /*15a0*/  HGMMA.64x128x16.F32.BF16 R24, gdesc[UR8], R24, gsb0 ;  /* 0x01e00000081879f0 */ /* 0x000fe20008001818 */
        /* <DEDUP_REMOVED lines=41> */
[----:B------:R-:W-:Y:S03]  /*1840*/  HGMMA.64x128x16.F32.BF16 R24, gdesc[UR8], R24, gsb0 ;  /* 0x01e00000081879f0 */ /* 0x000fe60008001818 */
[----:B------:R-:W-:Y:S02]  /*1850*/  WARPGROUP.DEPBAR.LE gsb0, 0x0 ;  /* 0x00008000000079c5 */ /* 0x000fe40000010000 */
[----:B------:R-:W-:Y:S05]  /*1860*/  @!P2 BRA `(.L_x_18) ;  /* 0x00000004008ca947 */ /* 0x000fea0003800000 */
[----:B------:R-:W-:Y:S01]  /*1870*/  UIADD3 UR5, UR42, 0x1, URZ ;  /* 0x000000012a057890 */ /* 0x000fe2000fffe03f */
[----:B01----:R-:W-:-:S03]  /*1880*/  IMAD.U32 R0, RZ, RZ, UR44 ;  /* 0x0000002cff007e24 */ /* 0x003fc6000f8e00ff */
[----:B------:R-:W-:-:S04]  /*1890*/  UISETP.NE.AND UP0, UPT, UR5, 0x2, UPT ;  /* 0x000000020500788c */ /* 0x000fc8000bf05270 */
[----:B------:R-:W-:Y:S02]  /*18a0*/  USEL UR6, URZ, 0x1, UP0 ;  /* 0x000000013f067887 */ /* 0x000fe40008000000 */
[----:B------:R-:W-:Y:S02]  /*18b0*/  USEL UR5, UR5, URZ, UP0 ;  /* 0x0000003f05057287 */ /* 0x000fe40008000000 */
[----:B------:R-:W-:-:S06]  /*18c0*/  ULOP3.LUT UR6, UR40, UR6, URZ, 0x3c, !UPT ;  /* 0x0000000628067292 */ /* 0x000fcc000f8e3c3f */
[----:B------:R-:W-:Y:S01]  /*18d0*/  IMAD.U32 R5, RZ, RZ, UR6 ;  /* 0x00000006ff057e24 */ /* 0x000fe2000f8e00ff */
[----:B------:R-:W-:-:S06]  /*18e0*/  UMOV UR6, UR42 ;  /* 0x0000002a00067c82 */ /* 0x000fcc0008000000 */
.L_x_25:
[----:B01----:R-:W-:Y:S05]  /*18f0*/  @!P0 BRA `(.L_x_19) ;  /* 0x0000000000048947 */ /* 0x003fea0003800000 */
[----:B------:R-:W-:Y:S01]  /*1900*/  BPT.TRAP 0x1 ;  /* 0x000000040000795c */ /* 0x000fe20000300000 */
.L_x_19:
[----:B------:R-:W0:Y:S01]  /*1910*/  S2UR UR8, SR_CgaCtaId ;  /* 0x00000000000879c3 */ /* 0x000e220000008800 */
[----:B------:R-:W-:Y:S01]  /*1920*/  UMOV UR7, 0x400 ;  /* 0x0000040000077882 */ /* 0x000fe20000000000 */
[----:B------:R-:W-:Y:S01]  /*1930*/  SHF.L.U32 R3, R5, 0x1f, RZ ;  /* 0x0000001f05037819 */ /* 0x000fe200000006ff */
[----:B0-----:R-:W-:-:S04]  /*1940*/  ULEA UR7, UR8, UR7, 0x18 ;  /* 0x0000000708077291 */ /* 0x001fc8000f8ec03f */
[----:B------:R-:W-:-:S09]  /*1950*/  ULEA UR8, UR5, UR7, 0x3 ;  /* 0x0000000705087291 */ /* 0x000fd2000f8e183f */
[----:B------:R0:W1:Y:S01]  /*1960*/  SYNCS.PHASECHK.TRANS64.TRYWAIT P1, [UR8], R3 ;  /* 0x00000003ff0075a7 */ /* 0x0000620008020148 */
[----:B------:R-:W-:Y:S05]  /*1970*/  @!P0 BRA `(.L_x_20) ;  /* 0x0000000000048947 */ /* 0x000fea0003800000 */
[----:B------:R-:W-:Y:S01]  /*1980*/  BPT.TRAP 0x1 ;  /* 0x000000040000795c */ /* 0x000fe20000300000 */
.L_x_20:
[----:B-1----:R-:W-:Y:S05]  /*1990*/  @P1 BRA `(.L_x_21) ;  /* 0x0000000000081947 */ /* 0x002fea0003800000 */
[----:B------:R-:W1:Y:S02]  /*19a0*/  SYNCS.PHASECHK.TRANS64.TRYWAIT P1, [UR8], R3 ;  /* 0x00000003ff0075a7 */ /* 0x000e640008020148 */
[----:B-1----:R-:W-:Y:S05]  /*19b0*/  @!P1 BRA `(.L_x_22) ;  /* 0x0000006400049947 */ /* 0x002fea0003800000 */
.L_x_21:
[----:B------:R-:W-:Y:S01]  /*19c0*/  ULEA UR12, UR5, UR45, 0xb ;  /* 0x0000002d050c7291 */ /* 0x000fe2000f8e583f */
[----:B------:R-:W-:Y:S01]  /*19d0*/  WARPGROUP.ARRIVE ;  /* 0x00000000000079c5 */ /* 0x000fe20000000000 */
[----:B------:R-:W-:Y:S01]  /*19e0*/  ULEA UR13, UR5, UR4, 0xb ;  /* 0x00000004050d7291 */ /* 0x000fe2000f8e583f */
[----:B------:R-:W-:Y:S01]  /*19f0*/  UMOV UR9, 0x40000040 ;  /* 0x4000004000097882 */ /* 0x000fe20000000000 */
[----:B------:R-:W-:-:S03]  /*1a00*/  UMOV UR11, 0x40000040 ;  /* 0x40000040000b7882 */ /* 0x000fc60000000000 */
[----:B------:R-:W-:Y:S02]  /*1a10*/  UMOV UR8, UR12 ;  /* 0x0000000c00087c82 */ /* 0x000fe40008000000 */
[----:B------:R-:W-:Y:S02]  /*1a20*/  UMOV UR10, UR13 ;  /* 0x0000000d000a7c82 */ /* 0x000fe40008000000 */
[----:B------:R-:W-:Y:S01]  /*1a30*/  HGMMA.64x128x16.F32.BF16 R24, gdesc[UR8], R24, gsb0 ;  /* 0x01e00000081879f0 */ /* 0x000fe20008001818 */
[----:B------:R-:W-:Y:S02]  /*1a40*/  UIADD3 UR8, UR12, 0x2, URZ ;  /* 0x000000020c087890 */ /* 0x000fe4000fffe03f */
[----:B------:R-:W-:Y:S01]  /*1a50*/  UIADD3 UR10, UR13, 0x2, URZ ;  /* 0x000000020d0a7890 */ /* 0x000fe2000fffe03f */
[----:B------:R-:W-:Y:S01]  /*1a60*/  UMOV UR9, 0x40000040 ;  /* 0x4000004000097882 */ /* 0x000fe20000000000 */
[----:B------:R-:W-:Y:S01]  /*1a70*/  UMOV UR11, 0x40000040 ;  /* 0x40000040000b7882 */ /* 0x000fe20000000000 */
[----:B------:R-:W-:-:S02]  /*1a80*/  WARPGROUP.DEPBAR.LE gsb0, 0x0 ;  /* 0x00008000000079c5 */ /* 0x000fc40000010000 */
        /* <DEDUP_REMOVED lines=46> */
[----:B------:R-:W-:Y:S01]  /*1d70*/  BPT.TRAP 0x1 ;  /* 0x000000040000795c */ /* 0x000fe20000300000 */
.L_x_23:
[----:B------:R-:W-:Y:S01]  /*1d80*/  ULEA UR7, UR6, UR7, 0x3 ;  /* 0x0000000706077291 */ /* 0x000fe2000f8e183f */
[----:B------:R-:W-:-:S03]  /*1d90*/  ISETP.GT.U32.AND P1, PT, R18, 0x1, PT ;  /* 0x000000011200780c */ /* 0x000fc60003f24070 */
[----:B------:R-:W-:-:S04]  /*1da0*/  UIADD3 UR7, UR7, 0x10, URZ ;  /* 0x0000001007077890 */ /* 0x000fc8000fffe03f */
[----:B------:R-:W-:-:S09]  /*1db0*/  UPRMT UR7, URZ, 0x654, UR7 ;  /* 0x000006543f077896 */ /* 0x000fd20008000007 */
[----:B------:R-:W-:Y:S01]  /*1dc0*/  SYNCS.ARRIVE.TRANS64.RED.A1T0 RZ, [UR7], RZ ;  /* 0x000000ffffff79a7 */ /* 0x000fe20008100407 */
[----:B------:R-:W-:Y:S05]  /*1dd0*/  @P1 BRA `(.L_x_24) ;  /* 0x0000000000041947 */ /* 0x000fea0003800000 */
[----:B------:R-:W-:Y:S01]  /*1de0*/  BPT.TRAP 0x1 ;  /* 0x000000040000795c */ /* 0x000fe20000300000 */
.L_x_24:
[----:B------:R-:W-:Y:S01]  /*1df0*/  UIADD3 UR5, UR5, 0x1, URZ ;  /* 0x0000000105057890 */ /* 0x000fe2000fffe03f */
[C---:B------:R-:W-:Y:S01]  /*1e00*/  ISETP.GT.AND P1, PT, R0.reuse, 0x1, PT ;  /* 0x000000010000780c */ /* 0x040fe20003f24270 */
[----:B------:R-:W-:Y:S01]  /*1e10*/  UIADD3 UR6, UR6, 0x1, URZ ;  /* 0x0000000106067890 */ /* 0x000fe2000fffe03f */
[----:B------:R-:W-:Y:S01]  /*1e20*/  VIADD R0, R0, 0xffffffff ;  /* 0xffffffff00007836 */ /* 0x000fe20000000000 */
[----:B------:R-:W-:Y:S02]  /*1e30*/  UISETP.NE.AND UP0, UPT, UR5, 0x2, UPT ;  /* 0x000000020500788c */ /* 0x000fe4000bf05270 */
[----:B------:R-:W-:Y:S02]  /*1e40*/  UISETP.NE.AND UP1, UPT, UR6, 0x2, UPT ;  /* 0x000000020600788c */ /* 0x000fe4000bf25270 */
[----:B------:R-:W-:Y:S02]  /*1e50*/  USEL UR7, URZ, 0x1, UP0 ;  /* 0x000000013f077887 */ /* 0x000fe40008000000 */
[----:B------:R-:W-:-:S02]  /*1e60*/  USEL UR5, UR5, URZ, UP0 ;  /* 0x0000003f05057287 */ /* 0x000fc40008000000 */
[----:B------:R-:W-:Y:S02]  /*1e70*/  USEL UR6, UR6, URZ, UP1 ;  /* 0x0000003f06067287 */ /* 0x000fe40008800000 */
[----:B------:R-:W-:Y:S01]  /*1e80*/  LOP3.LUT R5, R5, UR7, RZ, 0x3c, !PT ;  /* 0x0000000705057c12 */ /* 0x000fe2000f8e3cff */
[----:B------:R-:W-:Y:S09]  /*1e90*/  @P1 BRA `(.L_x_25) ;  /* 0xfffffff800941947 */ /* 0x000ff2000383ffff */
.L_x_18:
[----:B01----:R-:W0:Y:S02]  /*1ea0*/  LDC R0, c[0x0][0x28c] ;  /* 0x0000a300ff007b82 */ /* 0x003e240000000800 */
[----:B0-----:R-:W-:-:S13]  /*1eb0*/  ISETP.GE.AND P1, PT, R0, 0x1, PT ;  /* 0x000000010000780c */ /* 0x001fda0003f26270 */
[----:B------:R-:W-:Y:S05]  /*1ec0*/  @!P1 BRA `(.L_x_26) ;  /* 0x0000000000389947 */ /* 0x000fea0003800000 */
[----:B------:R-:W-:Y:S05]  /*1ed0*/  @!P0 BRA `(.L_x_27) ;  /* 0x0000000000048947 */ /* 0x000fea0003800000 */
[----:B------:R-:W-:Y:S01]  /*1ee0*/  BPT.TRAP 0x1 ;  /* 0x000000040000795c */ /* 0x000fe20000300000 */
.L_x_27:
[----:B------:R-:W0:Y:S01]  /*1ef0*/  S2UR UR6, SR_CgaCtaId ;  /* 0x00000000000679c3 */ /* 0x000e220000008800 */
[----:B------:R-:W-:Y:S01]  /*1f00*/  UIADD3 UR4, UR44, UR42, URZ ;  /* 0x0000002a2c047290 */ /* 0x000fe2000fffe03f */
[----:B------:R-:W-:Y:S01]  /*1f10*/  ISETP.GT.U32.AND P0, PT, R18, 0x1, PT ;  /* 0x000000011200780c */ /* 0x000fe20003f04070 */
[----:B------:R-:W-:Y:S02]  /*1f20*/  UMOV UR5, 0x400 ;  /* 0x0000040000057882 */ /* 0x000fe40000000000 */
[----:B------:R-:W-:-:S04]  /*1f30*/  USHF.L.U32 UR4, UR4, 0x3, URZ ;  /* 0x0000000304047899 */ /* 0x000fc8000800063f */
[----:B------:R-:W-:Y:S02]  /*1f40*/  ULOP3.LUT UR4, UR4, 0x8, URZ, 0xc0, !UPT ;  /* 0x0000000804047892 */ /* 0x000fe4000f8ec03f */
[----:B0-----:R-:W-:-:S04]  /*1f50*/  ULEA UR5, UR6, UR5, 0x18 ;  /* 0x0000000506057291 */ /* 0x001fc8000f8ec03f */
[----:B------:R-:W-:-:S04]  /*1f60*/  UIADD3 UR4, UR5, 0x10, UR4 ;  /* 0x0000001005047890 */ /* 0x000fc8000fffe004 */
[----:B------:R-:W-:-:S09]  /*1f70*/  UPRMT UR4, URZ, 0x654, UR4 ;  /* 0x000006543f047896 */ /* 0x000fd20008000004 */
[----:B------:R-:W-:Y:S01]  /*1f80*/  SYNCS.ARRIVE.TRANS64.RED.A1T0 RZ, [UR4], RZ ;  /* 0x000000ffffff79a7 */ /* 0x000fe20008100404 */
[----:B------:R-:W-:Y:S05]  /*1f90*/  @P0 BRA `(.L_x_26) ;  /* 0x0000000000040947 */ /* 0x000fea0003800000 */
[----:B------:R-:W-:Y:S01]  /*1fa0*/  BPT.TRAP 0x1 ;  /* 0x000000040000795c */ /* 0x000fe20000300000 */
.L_x_26:
[----:B------:R-:W-:Y:S01]  /*1fb0*/  IMAD.SHL.U32 R6, R100, 0x80, RZ ;  /* 0x0000008064067824 */ /* 0x000fe200078e00ff */
[----:B------:R-:W-:Y:S01]  /*1fc0*/  ULDC UR6, c[0x0][0x288] ;  /* 0x0000a20000067ab9 */ /* 0x000fe20000000800 */
[----:B------:R-:W-:Y:S01]  /*1fd0*/  SHF.R.S32.HI R11, RZ, 0x1f, R99 ;  /* 0x0000001fff0b7819 */ /* 0x000fe20000011463 */
[C---:B------:R-:W-:Y:S01]  /*1fe0*/  IMAD.SHL.U32 R10, R101.reuse, 0x80, RZ ;  /* 0x00000080650a7824 */ /* 0x040fe200078e00ff */
[----:B------:R-:W-:Y:S01]  /*1ff0*/  ULDC.64 UR4, c[0x0][0x5d0] ;  /* 0x0001740000047ab9 */ /* 0x000fe20000000a00 */
[C---:B------:R-:W-:Y:S01]  /*2000*/  LOP3.LUT R8, R6.reuse, 0x6, R93, 0xf8, !PT ;  /* 0x0000000606087812 */ /* 0x040fe200078ef85d */
[----:B------:R-:W-:Y:S01]  /*2010*/  IMAD.WIDE R100, R101, 0x80, R22 ;  /* 0x0000008065647825 */ /* 0x000fe200078e0216 */
[----:B------:R-:W-:Y:S01]  /*2020*/  ISETP.GE.AND P0, PT, R6, UR6, PT ;  /* 0x0000000606007c0c */ /* 0x000fe2000bf06270 */
[----:B------:R-:W-:Y:S01]  /*2030*/  ULDC UR6, c[0x0][0x284] ;  /* 0x0000a10000067ab9 */ /* 0x000fe20000000800 */
[----:B------:R-:W-:Y:S01]  /*2040*/  SHF.R.S32.HI R9, RZ, 0x1f, R8 ;  /* 0x0000001fff097819 */ /* 0x000fe20000011408 */
[----:B------:R-:W-:Y:S01]  /*2050*/  IMAD R0, R11, UR4, RZ ;  /* 0x000000040b007c24 */ /* 0x000fe2000f8e02ff */
[----:B------:R-:W-:-:S03]  /*2060*/  ISETP.GE.OR P0, PT, R10, UR6, P0 ;  /* 0x000000060a007c0c */ /* 0x000fc60008706670 */
[C---:B------:R-:W-:Y:S02]  /*2070*/  IMAD R3, R99.reuse, UR5, R0 ;  /* 0x0000000563037c24 */ /* 0x040fe4000f8e0200 */
[----:B------:R-:W-:Y:S01]  /*2080*/  IMAD.WIDE.U32 R4, R99, UR4, R8 ;  /* 0x0000000463047c25 */ /* 0x000fe2000f8e0008 */
[----:B------:R-:W-:-:S03]  /*2090*/  ULDC.64 UR4, c[0x0][0x5c8] ;  /* 0x0001720000047ab9 */ /* 0x000fc60000000a00 */
[----:B------:R-:W-:Y:S02]  /*20a0*/  IMAD R7, R101, UR4, RZ ;  /* 0x0000000465077c24 */ /* 0x000fe4000f8e02ff */
[----:B------:R-:W-:Y:S02]  /*20b0*/  IMAD.IADD R5, R5, 0x1, R3 ;  /* 0x0000000105057824 */ /* 0x000fe400078e0203 */
[C---:B------:R-:W-:Y:S02]  /*20c0*/  IMAD R7, R100.reuse, UR5, R7 ;  /* 0x0000000564077c24 */ /* 0x040fe4000f8e0207 */
[----:B------:R-:W-:-:S04]  /*20d0*/  IMAD.WIDE.U32 R102, R100, UR4, R4 ;  /* 0x0000000464667c25 */ /* 0x000fc8000f8e0004 */
[----:B------:R-:W-:Y:S01]  /*20e0*/  IMAD.MOV.U32 R0, RZ, RZ, -0x1 ;  /* 0xffffffffff007424 */ /* 0x000fe200078e00ff */
[----:B------:R-:W-:Y:S06]  /*20f0*/  @P0 BRA `(.L_x_28) ;  /* 0x00000040001c0947 */ /* 0x000fec0003800000 */
[----:B-----5:R-:W-:Y:S01]  /*2100*/  FSETP.NEU.AND P0, PT, R88, RZ, PT ;  /* 0x000000ff5800720b */ /* 0x020fe20003f0d000 */
[----:B------:R-:W-:Y:S01]  /*2110*/  IMAD.IADD R4, R89, 0x1, -R6 ;  /* 0x0000000159047824 */ /* 0x000fe200078e0a06 */
[----:B------:R-:W-:Y:S01]  /*2120*/  BSSY B0, `(.L_x_28) ;  /* 0x0000404000007945 */ /* 0x000fe20003800000 */
[----:B------:R-:W-:Y:S02]  /*2130*/  IMAD.IADD R3, R97, 0x1, -R10 ;  /* 0x0000000161037824 */ /* 0x000fe400078e0a0a */
[----:B------:R-:W-:Y:S01]  /*2140*/  IMAD.IADD R113, R103, 0x1, R7 ;  /* 0x0000000167717824 */ /* 0x000fe200078e0207 */
[----:B------:R-:W-:-:S04]  /*2150*/  ISETP.GT.AND P2, PT, R4, RZ, PT ;  /* 0x000000ff0400720c */ /* 0x000fc80003f44270 */
[----:B------:R-:W-:-:S03]  /*2160*/  ISETP.GT.AND P1, PT, R3, RZ, P2 ;  /* 0x000000ff0300720c */ /* 0x000fc60001724270 */
[----:B------:R-:W-:Y:S10]  /*2170*/  @!P0 BRA `(.L_x_29) ;  /* 0x0000002c00288947 */ /* 0x000ff40003800000 */
[----:B------:R-:W0:Y:S01]  /*2180*/  LDC.64 R106, c[0x0][0x5b8] ;  /* 0x00016e00ff6a7b82 */ /* 0x000e220000000a00 */
[----:B------:R-:W-:-:S07]  /*2190*/  ULDC.64 UR4, c[0x0][0x5c0] ;  /* 0x0001700000047ab9 */ /* 0x000fce0000000a00 */
[----:B------:R-:W1:Y:S08]  /*21a0*/  LDC.64 R108, c[0x0][0x5b0] ;  /* 0x00016c00ff6c7b82 */ /* 0x000e700000000a00 */
[----:B------:R-:W2:Y:S01]  /*21b0*/  LDC.64 R110, c[0x0][0x5a8] ;  /* 0x00016a00ff6e7b82 */ /* 0x000ea20000000a00 */
[-C--:B0-----:R-:W-:Y:S02]  /*21c0*/  IMAD R6, R11, R106.reuse, RZ ;  /* 0x0000006a0b067224 */ /* 0x081fe400078e02ff */
[----:B------:R-:W-:-:S04]  /*21d0*/  IMAD.WIDE.U32 R104, R99, R106, R8 ;  /* 0x0000006a63687225 */ /* 0x000fc800078e0008 */
[----:B------:R-:W-:Y:S02]  /*21e0*/  IMAD R103, R99, R107, R6 ;  /* 0x0000006b63677224 */ /* 0x000fe400078e0206 */
[-C--:B-1----:R-:W-:Y:S02]  /*21f0*/  IMAD R5, R101, R108.reuse, RZ ;  /* 0x0000006c65057224 */ /* 0x082fe400078e02ff */
[----:B------:R-:W-:Y:S02]  /*2200*/  IMAD.IADD R13, R105, 0x1, R103 ;  /* 0x00000001690d7824 */ /* 0x000fe400078e0267 */
[----:B------:R-:W-:Y:S02]  /*2210*/  IMAD.MOV.U32 R12, RZ, RZ, R104 ;  /* 0x000000ffff0c7224 */ /* 0x000fe400078e0068 */
[C---:B------:R-:W-:Y:S02]  /*2220*/  IMAD R107, R100.reuse, R109, R5 ;  /* 0x0000006d646b7224 */ /* 0x040fe400078e0205 */
[----:B------:R-:W-:-:S04]  /*2230*/  IMAD.WIDE.U32 R6, R100, R108, R12 ;  /* 0x0000006c64067225 */ /* 0x000fc800078e000c */
[----:B------:R-:W-:Y:S01]  /*2240*/  IMAD.IADD R5, R7, 0x1, R107 ;  /* 0x0000000107057824 */ /* 0x000fe200078e026b */
[----:B--2---:R-:W-:-:S04]  /*2250*/  LEA R14, P0, R6, R110, 0x1 ;  /* 0x0000006e060e7211 */ /* 0x004fc800078008ff */
[----:B------:R-:W-:-:S05]  /*2260*/  LEA.HI.X R15, R6, R111, R5, 0x1, P0 ;  /* 0x0000006f060f7211 */ /* 0x000fca00000f0c05 */
[----:B------:R0:W2:Y:S01]  /*2270*/  @P1 LDG.E.LTC128B.U16 R5, desc[UR36][R14.64] ;  /* 0x000000240e051981 */ /* 0x0000a2000c1e1520 */
[----:B------:R-:W-:Y:S01]  /*2280*/  LEA R10, P0, R102, UR4, 0x1 ;  /* 0x00000004660a7c11 */ /* 0x000fe2000f8008ff */
[----:B------:R-:W-:Y:S01]  /*2290*/  IMAD.WIDE.U32 R6, R100, R108, R8 ;  /* 0x0000006c64067225 */ /* 0x000fe200078e0008 */
[----:B------:R-:W-:Y:S03]  /*22a0*/  BSSY B1, `(.L_x_30) ;  /* 0x0000012000017945 */ /* 0x000fe60003800000 */
[----:B------:R-:W-:Y:S02]  /*22b0*/  IMAD.IADD R7, R107, 0x1, R7 ;  /* 0x000000016b077824 */ /* 0x000fe400078e0207 */
[----:B------:R-:W-:Y:S01]  /*22c0*/  IMAD.WIDE.U32 R20, R99, R106, R6 ;  /* 0x0000006a63147225 */ /* 0x000fe200078e0006 */
[----:B0-----:R-:W-:-:S03]  /*22d0*/  SHF.L.U64.HI R15, R108, 0x3, R109 ;  /* 0x000000036c0f7819 */ /* 0x001fc6000001026d */
[----:B------:R-:W-:Y:S01]  /*22e0*/  IMAD.IADD R7, R103, 0x1, R21 ;  /* 0x0000000167077824 */ /* 0x000fe200078e0215 */
[----:B------:R-:W-:Y:S01]  /*22f0*/  LEA R6, P4, R20, R110, 0x1 ;  /* 0x0000006e14067211 */ /* 0x000fe200078808ff */
[----:B------:R-:W-:-:S03]  /*2300*/  IMAD.SHL.U32 R14, R108, 0x8, RZ ;  /* 0x000000086c0e7824 */ /* 0x000fc600078e00ff */
[----:B------:R-:W-:Y:S01]  /*2310*/  LEA.HI.X R7, R20, R111, R7, 0x1, P4 ;  /* 0x0000006f14077211 */ /* 0x000fe200020f0c07 */
[----:B--2---:R-:W-:-:S04]  /*2320*/  IMAD.U32 R11, R5, 0x10000, RZ ;  /* 0x00010000050b7824 */ /* 0x004fc800078e00ff */
[----:B------:R-:W-:-:S04]  /*2330*/  FMUL R11, R11, R88 ;  /* 0x000000580b0b7220 */ /* 0x000fc80000400000 */
[----:B------:R-:W-:Y:S01]  /*2340*/  FFMA R24, R24, R19, R11 ;  /* 0x0000001318187223 */ /* 0x000fe2000000000b */
[----:B------:R-:W-:Y:S02]  /*2350*/  LEA.HI.X R11, R102, UR5, R113, 0x1, P0 ;  /* 0x00000005660b7c11 */ /* 0x000fe400080f0c71 */
[----:B------:R-:W-:Y:S02]  /*2360*/  ISETP.GT.AND P0, PT, R4, 0x1, PT ;  /* 0x000000010400780c */ /* 0x000fe40003f04270 */
[----:B------:R-:W-:Y:S02]  /*2370*/  F2FP.BF16.F32.PACK_AB R24, RZ, R24 ;  /* 0x00000018ff18723e */ /* 0x000fe400000010ff */
[----:B------:R-:W-:-:S03]  /*2380*/  ISETP.GT.AND P3, PT, R3, RZ, P0 ;  /* 0x000000ff0300720c */ /* 0x000fc60000764270 */
[----:B------:R0:W-:Y:S10]  /*2390*/  @P1 STG.E.U16 desc[UR36][R10.64], R24 ;  /* 0x000000180a001986 */ /* 0x0001f4000c101524 */
[----:B------:R-:W-:Y:S05]  /*23a0*/  @!P3 BRA `(.L_x_31) ;  /* 0x000000000004b947 */ /* 0x000fea0003800000 */
[----:B------:R1:W5:Y:S02]  /*23b0*/  LDG.E.LTC128B.U16 R5, desc[UR36][R6.64+0x2] ;  /* 0x0000022406057981 */ /* 0x000364000c1e1520 */
.L_x_31:
[----:B------:R-:W-:Y:S05]  /*23c0*/  BSYNC B1 ;  /* 0x0000000000017941 */ /* 0x000fea0003800000 */
.L_x_30:
[----:B-----5:R-:W-:Y:S01]  /*23d0*/  IMAD.U32 R101, R5, 0x10000, RZ ;  /* 0x0001000005657824 */ /* 0x020fe200078e00ff */
[----:B------:R-:W-:Y:S01]  /*23e0*/  ISETP.GT.AND P2, PT, R3, 0x8, P2 ;  /* 0x000000080300780c */ /* 0x000fe20001744270 */
[----:B------:R-:W-:Y:S01]  /*23f0*/  IMAD.WIDE.U32 R20, R100, R108, R14 ;  /* 0x0000006c64147225 */ /* 0x000fe200078e000e */
[----:B0-----:R-:W-:-:S03]  /*2400*/  PRMT R24, R5, 0x7610, R24 ;  /* 0x0000761005187816 */ /* 0x001fc60000000018 */
[----:B------:R-:W-:Y:S01]  /*2410*/  FMUL R12, R101, R88 ;  /* 0x00000058650c7220 */ /* 0x000fe20000400000 */
[----:B------:R-:W-:Y:S01]  /*2420*/  IMAD.IADD R107, R107, 0x1, R21 ;  /* 0x000000016b6b7824 */ /* 0x000fe200078e0215 */
[----:B------:R-:W-:Y:S02]  /*2430*/  IADD3 R104, P1, R104, R20, RZ ;  /* 0x0000001468687210 */ /* 0x000fe40007f3e0ff */
[----:B------:R-:W-:-:S03]  /*2440*/  FFMA R12, R25, R19, R12 ;  /* 0x00000013190c7223 */ /* 0x000fc6000000000c */
[----:B------:R-:W-:Y:S02]  /*2450*/  IMAD.X R13, R107, 0x1, R13, P1 ;  /* 0x000000016b0d7824 */ /* 0x000fe400008e060d */
[----:B------:R-:W-:Y:S02]  /*2460*/  F2FP.BF16.F32.PACK_AB R12, RZ, R12 ;  /* 0x0000000cff0c723e */ /* 0x000fe400000010ff */
[----:B------:R-:W-:Y:S02]  /*2470*/  LEA R14, P1, R104, R110, 0x1 ;  /* 0x0000006e680e7211 */ /* 0x000fe400078208ff */
[----:B------:R-:W-:Y:S02]  /*2480*/  PRMT R21, R12, 0x7610, R21 ;  /* 0x000076100c157816 */ /* 0x000fe40000000015 */
[----:B------:R-:W-:-:S03]  /*2490*/  LEA.HI.X R15, R104, R111, R13, 0x1, P1 ;  /* 0x0000006f680f7211 */ /* 0x000fc600008f0c0d */
[----:B------:R0:W-:Y:S04]  /*24a0*/  @P3 STG.E.U16 desc[UR36][R10.64+0x2], R21 ;  /* 0x000002150a003986 */ /* 0x0001e8000c101524 */
[----:B------:R-:W2:Y:S01]  /*24b0*/  @P2 LDG.E.LTC128B.U16 R24, desc[UR36][R14.64] ;  /* 0x000000240e182981 */ /* 0x000ea2000c1e1520 */
[----:B------:R-:W-:Y:S01]  /*24c0*/  IADD3 R20, P1, R8, R20, RZ ;  /* 0x0000001408147210 */ /* 0x000fe20007f3e0ff */
[----:B------:R-:W-:Y:S01]  /*24d0*/  BSSY B1, `(.L_x_32) ;  /* 0x0000011000017945 */ /* 0x000fe20003800000 */
[C---:B------:R-:W-:Y:S02]  /*24e0*/  SHF.L.U64.HI R13, R92.reuse, 0x1, R91 ;  /* 0x000000015c0d7819 */ /* 0x040fe4000001025b */
[----:B------:R-:W-:Y:S01]  /*24f0*/  ISETP.GT.AND P0, PT, R3, 0x8, P0 ;  /* 0x000000080300780c */ /* 0x000fe20000704270 */
[----:B0-----:R-:W-:Y:S01]  /*2500*/  IMAD.X R21, R9, 0x1, R107, P1 ;  /* 0x0000000109157824 */ /* 0x001fe200008e066b */
[----:B------:R-:W-:Y:S01]  /*2510*/  LEA R12, P1, R92, R10, 0x1 ;  /* 0x0000000a5c0c7211 */ /* 0x000fe200078208ff */
[----:B------:R-:W-:-:S04]  /*2520*/  IMAD.WIDE.U32 R20, R99, R106, R20 ;  /* 0x0000006a63147225 */ /* 0x000fc800078e0014 */
[----:B------:R-:W-:Y:S01]  /*2530*/  IMAD.X R13, R13, 0x1, R11, P1 ;  /* 0x000000010d0d7824 */ /* 0x000fe200008e060b */
[----:B------:R-:W-:Y:S01]  /*2540*/  LEA R8, P3, R20, R110, 0x1 ;  /* 0x0000006e14087211 */ /* 0x000fe200078608ff */
[----:B------:R-:W-:-:S05]  /*2550*/  IMAD.IADD R9, R103, 0x1, R21 ;  /* 0x0000000167097824 */ /* 0x000fca00078e0215 */
[----:B------:R-:W-:Y:S01]  /*2560*/  LEA.HI.X R9, R20, R111, R9, 0x1, P3 ;  /* 0x0000006f14097211 */ /* 0x000fe200018f0c09 */
[----:B--2---:R-:W-:-:S04]  /*2570*/  IMAD.U32 R5, R24, 0x10000, RZ ;  /* 0x0001000018057824 */ /* 0x004fc800078e00ff */
[----:B------:R-:W-:-:S04]  /*2580*/  FMUL R5, R5, R88 ;  /* 0x0000005805057220 */ /* 0x000fc80000400000 */
[----:B------:R-:W-:-:S05]  /*2590*/  FFMA R5, R26, R19, R5 ;  /* 0x000000131a057223 */ /* 0x000fca0000000005 */
[----:B------:R-:W-:-:S05]  /*25a0*/  F2FP.BF16.F32.PACK_AB R5, RZ, R5 ;  /* 0x00000005ff05723e */ /* 0x000fca00000010ff */
[----:B------:R0:W-:Y:S01]  /*25b0*/  @P2 STG.E.U16 desc[UR36][R12.64], R5 ;  /* 0x000000050c002986 */ /* 0x0001e2000c101524 */
[----:B------:R-:W-:Y:S05]  /*25c0*/  @!P0 BRA `(.L_x_33) ;  /* 0x0000000000048947 */ /* 0x000fea0003800000 */
[----:B------:R2:W5:Y:S02]  /*25d0*/  LDG.E.LTC128B.U16 R24, desc[UR36][R8.64+0x2] ;  /* 0x0000022408187981 */ /* 0x000564000c1e1520 */
.L_x_33:
[----:B------:R-:W-:Y:S05]  /*25e0*/  BSYNC B1 ;  /* 0x0000000000017941 */ /* 0x000fea0003800000 */
.L_x_32:
[----:B0----5:R-:W-:Y:S01]  /*25f0*/  IMAD.U32 R5, R24, 0x10000, RZ ;  /* 0x0001000018057824 */ /* 0x021fe200078e00ff */
[----:B------:R-:W-:Y:S01]  /*2600*/  ISETP.GT.AND P1, PT, R4, 0x8, PT ;  /* 0x000000080400780c */ /* 0x000fe20003f24270 */
[----:B------:R-:W-:Y:S02]  /*2610*/  BSSY B1, `(.L_x_34) ;  /* 0x0000008000017945 */ /* 0x000fe40003800000 */
[----:B------:R-:W-:Y:S01]  /*2620*/  FMUL R14, R5, R88 ;  /* 0x00000058050e7220 */ /* 0x000fe20000400000 */
[----:B------:R-:W-:-:S03]  /*2630*/  ISETP.GT.AND P2, PT, R3, RZ, P1 ;  /* 0x000000ff0300720c */ /* 0x000fc60000f44270 */
[----:B------:R-:W-:-:S05]  /*2640*/  FFMA R14, R27, R19, R14 ;  /* 0x000000131b0e7223 */ /* 0x000fca000000000e */
[----:B------:R-:W-:-:S05]  /*2650*/  F2FP.BF16.F32.PACK_AB R14, RZ, R14 ;  /* 0x0000000eff0e723e */ /* 0x000fca00000010ff */
[----:B------:R0:W-:Y:S01]  /*2660*/  @P0 STG.E.U16 desc[UR36][R12.64+0x2], R14 ;  /* 0x0000020e0c000986 */ /* 0x0001e2000c101524 */
[----:B------:R-:W-:Y:S05]  /*2670*/  @!P2 BRA `(.L_x_35) ;  /* 0x000000000004a947 */ /* 0x000fea0003800000 */
[----:B------:R3:W5:Y:S02]  /*2680*/  LDG.E.LTC128B.U16 R24, desc[UR36][R6.64+0x10] ;  /* 0x0000102406187981 */ /* 0x000764000c1e1520 */
.L_x_35:
[----:B------:R-:W-:Y:S05]  /*2690*/  BSYNC B1 ;  /* 0x0000000000017941 */ /* 0x000fea0003800000 */
.L_x_34:
[----:B-----5:R-:W-:Y:S01]  /*26a0*/  IMAD.U32 R5, R24, 0x10000, RZ ;  /* 0x0001000018057824 */ /* 0x020fe200078e00ff */
        /* <DEDUP_REMOVED lines=9> */
.L_x_37:
[----:B------:R-:W-:Y:S05]  /*2740*/  BSYNC B1 ;  /* 0x0000000000017941 */ /* 0x000fea0003800000 */
.L_x_36:
[----:B----45:R-:W-:Y:S01]  /*2750*/  IMAD.U32 R5, R24, 0x10000, RZ ;  /* 0x0001000018057824 */ /* 0x030fe200078e00ff */
[----:B------:R-:W-:Y:S01]  /*2760*/  ISETP.GT.AND P1, PT, R3, 0x8, P1 ;  /* 0x000000080300780c */ /* 0x000fe20000f24270 */
[----:B------:R-:W-:Y:S02]  /*2770*/  BSSY B1, `(.L_x_38) ;  /* 0x0000007000017945 */ /* 0x000fe40003800000 */
[----:B0-----:R-:W-:-:S04]  /*2780*/  FMUL R14, R5, R88 ;  /* 0x00000058050e7220 */ /* 0x001fc80000400000 */
[----:B------:R-:W-:-:S05]  /*2790*/  FFMA R14, R29, R19, R14 ;  /* 0x000000131d0e7223 */ /* 0x000fca000000000e */
[----:B------:R-:W-:-:S05]  /*27a0*/  F2FP.BF16.F32.PACK_AB R14, RZ, R14 ;  /* 0x0000000eff0e723e */ /* 0x000fca00000010ff */
[----:B------:R0:W-:Y:S01]  /*27b0*/  @P3 STG.E.U16 desc[UR36][R10.64+0x12], R14 ;  /* 0x0000120e0a003986 */ /* 0x0001e2000c101524 */
[----:B------:R-:W-:Y:S05]  /*27c0*/  @!P1 BRA `(.L_x_39) ;  /* 0x0000000000049947 */ /* 0x000fea0003800000 */
[----:B------:R4:W5:Y:S02]  /*27d0*/  LDG.E.LTC128B.U16 R24, desc[UR36][R8.64+0x10] ;  /* 0x0000102408187981 */ /* 0x000964000c1e1520 */
.L_x_39:
[----:B------:R-:W-:Y:S05]  /*27e0*/  BSYNC B1 ;  /* 0x0000000000017941 */ /* 0x000fea0003800000 */
.L_x_38:
[----:B-----5:R-:W-:Y:S01]  /*27f0*/  IMAD.U32 R5, R24, 0x10000, RZ ;  /* 0x0001000018057824 */ /* 0x020fe200078e00ff */
[----:B------:R-:W-:Y:S01]  /*2800*/  ISETP.GT.AND P0, PT, R3, 0x8, P0 ;  /* 0x000000080300780c */ /* 0x000fe20000704270 */
[----:B------:R-:W-:Y:S02]  /*2810*/  BSSY B1, `(.L_x_40) ;  /* 0x0000007000017945 */ /* 0x000fe40003800000 */
[----:B------:R-:W-:-:S04]  /*2820*/  FMUL R5, R5, R88 ;  /* 0x0000005805057220 */ /* 0x000fc80000400000 */
[----:B------:R-:W-:-:S05]  /*2830*/  FFMA R5, R30, R19, R5 ;  /* 0x000000131e057223 */ /* 0x000fca0000000005 */
[----:B------:R-:W-:-:S05]  /*2840*/  F2FP.BF16.F32.PACK_AB R5, RZ, R5 ;  /* 0x00000005ff05723e */ /* 0x000fca00000010ff */
[----:B------:R0:W-:Y:S01]  /*2850*/  @P1 STG.E.U16 desc[UR36][R12.64+0x10], R5 ;  /* 0x000010050c001986 */ /* 0x0001e2000c101524 */
[----:B------:R-:W-:Y:S05]  /*2860*/  @!P0 BRA `(.L_x_41) ;  /* 0x0000000000048947 */ /* 0x000fea0003800000 */
[----:B------:R0:W5:Y:S02]  /*2870*/  LDG.E.LTC128B.U16 R24, desc[UR36][R8.64+0x12] ;  /* 0x0000122408187981 */ /* 0x000164000c1e1520 */
.L_x_41:
[----:B------:R-:W-:Y:S05]  /*2880*/  BSYNC B1 ;  /* 0x0000000000017941 */ /* 0x000fea0003800000 */
.L_x_40:
        /* <DEDUP_REMOVED lines=10> */
.L_x_43:
[----:B------:R-:W-:Y:S05]  /*2930*/  BSYNC B1 ;  /* 0x0000000000017941 */ /* 0x000fea0003800000 */
.L_x_42:
        /* <DEDUP_REMOVED lines=10> */
.L_x_45:
[----:B------:R-:W-:Y:S05]  /*29e0*/  BSYNC B1 ;  /* 0x0000000000017941 */ /* 0x000fea0003800000 */
.L_x_44:
[----:B0----5:R-:W-:Y:S01]  /*29f0*/  IMAD.U32 R5, R24, 0x10000, RZ ;  /* 0x0001000018057824 */ /* 0x021fe200078e00ff */
        /* <DEDUP_REMOVED lines=8> */
.L_x_47:
[----:B------:R-:W-:Y:S05]  /*2a80*/  BSYNC B1 ;  /* 0x0000000000017941 */ /* 0x000fea0003800000 */
.L_x_46:
        /* <DEDUP_REMOVED lines=9> */
.L_x_49:
[----:B------:R-:W-:Y:S05]  /*2b20*/  BSYNC B1 ;  /* 0x0000000000017941 */ /* 0x000fea0003800000 */
.L_x_48:
        /* <DEDUP_REMOVED lines=10> */
.L_x_51:
[----:B------:R-:W-:Y:S05]  /*2bd0*/  BSYNC B1 ;  /* 0x0000000000017941 */ /* 0x000fea0003800000 */
.L_x_50:
        /* <DEDUP_REMOVED lines=10> */
.L_x_53:
[----:B------:R-:W-:Y:S05]  /*2c80*/  BSYNC B1 ;  /* 0x0000000000017941 */ /* 0x000fea0003800000 */
.L_x_52:
        /* <DEDUP_REMOVED lines=9> */
.L_x_55:
[----:B------:R-:W-:Y:S05]  /*2d20*/  BSYNC B1 ;  /* 0x0000000000017941 */ /* 0x000fea0003800000 */
.L_x_54:
        /* <DEDUP_REMOVED lines=9> */
.L_x_57:
[----:B------:R-:W-:Y:S05]  /*2dc0*/  BSYNC B1 ;  /* 0x0000000000017941 */ /* 0x000fea0003800000 */
.L_x_56:
        /* <DEDUP_REMOVED lines=10> */
.L_x_59:
[----:B------:R-:W-:Y:S05]  /*2e70*/  BSYNC B1 ;  /* 0x0000000000017941 */ /* 0x000fea0003800000 */
.L_x_58:
        /* <DEDUP_REMOVED lines=10> */
.L_x_61:
[----:B------:R-:W-:Y:S05]  /*2f20*/  BSYNC B1 ;  /* 0x0000000000017941 */ /* 0x000fea0003800000 */
.L_x_60:
        /* <DEDUP_REMOVED lines=9> */
.L_x_63:
[----:B------:R-:W-:Y:S05]  /*2fc0*/  BSYNC B1 ;  /* 0x0000000000017941 */ /* 0x000fea0003800000 */
.L_x_62:
        /* <DEDUP_REMOVED lines=9> */
.L_x_65:
[----:B------:R-:W-:Y:S05]  /*3060*/  BSYNC B1 ;  /* 0x0000000000017941 */ /* 0x000fea0003800000 */
.L_x_64:
        /* <DEDUP_REMOVED lines=10> */
.L_x_67:
[----:B------:R-:W-:Y:S05]  /*3110*/  BSYNC B1 ;  /* 0x0000000000017941 */ /* 0x000fea0003800000 */
.L_x_66:
        /* <DEDUP_REMOVED lines=10> */
.L_x_69:
[----:B------:R-:W-:Y:S05]  /*31c0*/  BSYNC B1 ;  /* 0x0000000000017941 */ /* 0x000fea0003800000 */
.L_x_68:
        /* <DEDUP_REMOVED lines=9> */
.L_x_71:
[----:B------:R-:W-:Y:S05]  /*3260*/  BSYNC B1 ;  /* 0x0000000000017941 */ /* 0x000fea0003800000 */
.L_x_70:
        /* <DEDUP_REMOVED lines=9> */
.L_x_73:
[----:B------:R-:W-:Y:S05]  /*3300*/  BSYNC B1 ;  /* 0x0000000000017941 */ /* 0x000fea0003800000 */
.L_x_72:
        /* <DEDUP_REMOVED lines=10> */
.L_x_75:
[----:B------:R-:W-:Y:S05]  /*33b0*/  BSYNC B1 ;  /* 0x0000000000017941 */ /* 0x000fea0003800000 */
.L_x_74:
        /* <DEDUP_REMOVED lines=10> */
.L_x_77:
[----:B------:R-:W-:Y:S05]  /*3460*/  BSYNC B1 ;  /* 0x0000000000017941 */ /* 0x000fea0003800000 */
.L_x_76:
        /* <DEDUP_REMOVED lines=9> */
.L_x_79:
[----:B------:R-:W-:Y:S05]  /*3500*/  BSYNC B1 ;  /* 0x0000000000017941 */ /* 0x000fea0003800000 */
.L_x_78:
        /* <DEDUP_REMOVED lines=9> */
.L_x_81:
[----:B------:R-:W-:Y:S05]  /*35a0*/  BSYNC B1 ;  /* 0x0000000000017941 */ /* 0x000fea0003800000 */
.L_x_80:
        /* <DEDUP_REMOVED lines=10> */
.L_x_83:
[----:B------:R-:W-:Y:S05]  /*3650*/  BSYNC B1 ;  /* 0x0000000000017941 */ /* 0x000fea0003800000 */
.L_x_82:
        /* <DEDUP_REMOVED lines=10> */
.L_x_85:
[----:B------:R-:W-:Y:S05]  /*3700*/  BSYNC B1 ;  /* 0x0000000000017941 */ /* 0x000fea0003800000 */
.L_x_84:
        /* <DEDUP_REMOVED lines=9> */
.L_x_87:
[----:B------:R-:W-:Y:S05]  /*37a0*/  BSYNC B1 ;  /* 0x0000000000017941 */ /* 0x000fea0003800000 */
.L_x_86:
        /* <DEDUP_REMOVED lines=9> */
.L_x_89:
[----:B------:R-:W-:Y:S05]  /*3840*/  BSYNC B1 ;  /* 0x0000000000017941 */ /* 0x000fea0003800000 */
.L_x_88:
        /* <DEDUP_REMOVED lines=10> */
.L_x_91:
[----:B------:R-:W-:Y:S05]  /*38f0*/  BSYNC B1 ;  /* 0x0000000000017941 */ /* 0x000fea0003800000 */
.L_x_90:
        /* <DEDUP_REMOVED lines=10> */
.L_x_93:
[----:B------:R-:W-:Y:S05]  /*39a0*/  BSYNC B1 ;  /* 0x0000000000017941 */ /* 0x000fea0003800000 */
.L_x_92:
        /* <DEDUP_REMOVED lines=9> */
.L_x_95:
[----:B------:R-:W-:Y:S05]  /*3a40*/  BSYNC B1 ;  /* 0x0000000000017941 */ /* 0x000fea0003800000 */
.L_x_94:
        /* <DEDUP_REMOVED lines=9> */
.L_x_97:
[----:B------:R-:W-:Y:S05]  /*3ae0*/  BSYNC B1 ;  /* 0x0000000000017941 */ /* 0x000fea0003800000 */
.L_x_96:
        /* <DEDUP_REMOVED lines=10> */
.L_x_99:
[----:B------:R-:W-:Y:S05]  /*3b90*/  BSYNC B1 ;  /* 0x0000000000017941 */ /* 0x000fea0003800000 */
.L_x_98:
        /* <DEDUP_REMOVED lines=10> */
.L_x_101:
[----:B------:R-:W-:Y:S05]  /*3c40*/  BSYNC B1 ;  /* 0x0000000000017941 */ /* 0x000fea0003800000 */
.L_x_100:
        /* <DEDUP_REMOVED lines=9> */
.L_x_103:
[----:B------:R-:W-:Y:S05]  /*3ce0*/  BSYNC B1 ;  /* 0x0000000000017941 */ /* 0x000fea0003800000 */
.L_x_102:
        /* <DEDUP_REMOVED lines=9> */
.L_x_105:
[----:B------:R-:W-:Y:S05]  /*3d80*/  BSYNC B1 ;  /* 0x0000000000017941 */ /* 0x000fea0003800000 */
.L_x_104:
        /* <DEDUP_REMOVED lines=10> */
.L_x_107:
[----:B------:R-:W-:Y:S05]  /*3e30*/  BSYNC B1 ;  /* 0x0000000000017941 */ /* 0x000fea0003800000 */
.L_x_106:
        /* <DEDUP_REMOVED lines=10> */
.L_x_109:
[----:B------:R-:W-:Y:S05]  /*3ee0*/  BSYNC B1 ;  /* 0x0000000000017941 */ /* 0x000fea0003800000 */
.L_x_108:
        /* <DEDUP_REMOVED lines=9> */
.L_x_111:
[----:B------:R-:W-:Y:S05]  /*3f80*/  BSYNC B1 ;  /* 0x0000000000017941 */ /* 0x000fea0003800000 */
.L_x_110:
        /* <DEDUP_REMOVED lines=9> */
.L_x_113:
[----:B------:R-:W-:Y:S05]  /*4020*/  BSYNC B1 ;  /* 0x0000000000017941 */ /* 0x000fea0003800000 */
.L_x_112:
        /* <DEDUP_REMOVED lines=10> */
.L_x_115:
[----:B------:R-:W-:Y:S05]  /*40d0*/  BSYNC B1 ;  /* 0x0000000000017941 */ /* 0x000fea0003800000 */
.L_x_114:
        /* <DEDUP_REMOVED lines=10> */
.L_x_117:
[----:B------:R-:W-:Y:S05]  /*4180*/  BSYNC B1 ;  /* 0x0000000000017941 */ /* 0x000fea0003800000 */
.L_x_116:
        /* <DEDUP_REMOVED lines=9> */
.L_x_119:
[----:B------:R-:W-:Y:S05]  /*4220*/  BSYNC B1 ;  /* 0x0000000000017941 */ /* 0x000fea0003800000 */
.L_x_118:
        /* <DEDUP_REMOVED lines=9> */
.L_x_121:
[----:B------:R-:W-:Y:S05]  /*42c0*/  BSYNC B1 ;  /* 0x0000000000017941 */ /* 0x000fea0003800000 */
.L_x_120:
        /* <DEDUP_REMOVED lines=10> */
.L_x_123:
[----:B------:R-:W-:Y:S05]  /*4370*/  BSYNC B1 ;  /* 0x0000000000017941 */ /* 0x000fea0003800000 */
.L_x_122:
        /* <DEDUP_REMOVED lines=10> */
.L_x_125:
[----:B------:R-:W-:Y:S05]  /*4420*/  BSYNC B1 ;  /* 0x0000000000017941 */ /* 0x000fea0003800000 */
.L_x_124:
        /* <DEDUP_REMOVED lines=9> */
.L_x_127:
[----:B------:R-:W-:Y:S05]  /*44c0*/  BSYNC B1 ;  /* 0x0000000000017941 */ /* 0x000fea0003800000 */
.L_x_126:
        /* <DEDUP_REMOVED lines=9> */
.L_x_129:
[----:B------:R-:W-:Y:S05]  /*4560*/  BSYNC B1 ;  /* 0x0000000000017941 */ /* 0x000fea0003800000 */
.L_x_128:
        /* <DEDUP_REMOVED lines=10> */
.L_x_131:
[----:B------:R-:W-:Y:S05]  /*4610*/  BSYNC B1 ;  /* 0x0000000000017941 */ /* 0x000fea0003800000 */
.L_x_130:
        /* <DEDUP_REMOVED lines=10> */
.L_x_133:
[----:B------:R-:W-:Y:S05]  /*46c0*/  BSYNC B1 ;  /* 0x0000000000017941 */ /* 0x000fea0003800000 */
.L_x_132:
        /* <DEDUP_REMOVED lines=9> */
.L_x_135:
[----:B------:R-:W-:Y:S05]  /*4760*/  BSYNC B1 ;  /* 0x0000000000017941 */ /* 0x000fea0003800000 */
.L_x_134:
        /* <DEDUP_REMOVED lines=9> */
.L_x_137:
[----:B------:R-:W-:Y:S05]  /*4800*/  BSYNC B1 ;  /* 0x0000000000017941 */ /* 0x000fea0003800000 */
.L_x_136:
        /* <DEDUP_REMOVED lines=10> */
.L_x_139:
[----:B------:R-:W-:Y:S05]  /*48b0*/  BSYNC B1 ;  /* 0x0000000000017941 */ /* 0x000fea0003800000 */
.L_x_138:
        /* <DEDUP_REMOVED lines=10> */
.L_x_141:
[----:B------:R-:W-:Y:S05]  /*4960*/  BSYNC B1 ;  /* 0x0000000000017941 */ /* 0x000fea0003800000 */
.L_x_140:
        /* <DEDUP_REMOVED lines=9> */
.L_x_143:
[----:B------:R-:W-:Y:S05]  /*4a00*/  BSYNC B1 ;  /* 0x0000000000017941 */ /* 0x000fea0003800000 */
.L_x_142:
        /* <DEDUP_REMOVED lines=9> */
.L_x_145:
[----:B------:R-:W-:Y:S05]  /*4aa0*/  BSYNC B1 ;  /* 0x0000000000017941 */ /* 0x000fea0003800000 */
.L_x_144:
        /* <DEDUP_REMOVED lines=10> */
.L_x_147:
[----:B------:R-:W-:Y:S05]  /*4b50*/  BSYNC B1 ;  /* 0x0000000000017941 */ /* 0x000fea0003800000 */
.L_x_146:
[----:B-----5:R-:W-:Y:S01]  /*4b60*/  IMAD.U32 R5, R24, 0x10000, RZ ;  /* 0x0001000018057824 */ /* 0x020fe200078e00ff */
[----:B------:R-:W-:Y:S01]  /*4b70*/  ISETP.GT.AND P0, PT, R4, 0x79, PT ;  /* 0x000000790400780c */ /* 0x000fe20003f04270 */
[----:B------:R-:W-:Y:S01]  /*4b80*/  @P2 IMAD.MOV.U32 R4, RZ, RZ, R10 ;  /* 0x000000ffff042224 */ /* 0x000fe200078e000a */
[----:B------:R-:W-:Y:S01]  /*4b90*/  BSSY B1, `(.L_x_148) ;  /* 0x000000a000017945 */ /* 0x000fe20003800000 */
[----:B------:R-:W-:Y:S01]  /*4ba0*/  FMUL R5, R5, R88 ;  /* 0x0000005805057220 */ /* 0x000fe20000400000 */
[----:B------:R-:W-:-:S03]  /*4bb0*/  ISETP.GT.AND P3, PT, R3, RZ, P0 ;  /* 0x000000ff0300720c */ /* 0x000fc60000764270 */
[----:B------:R-:W-:-:S05]  /*4bc0*/  FFMA R5, R84, R19, R5 ;  /* 0x0000001354057223 */ /* 0x000fca0000000005 */
[----:B------:R-:W-:-:S04]  /*4bd0*/  F2FP.BF16.F32.PACK_AB R5, RZ, R5 ;  /* 0x00000005ff05723e */ /* 0x000fc800000010ff */
[----:B0-----:R-:W-:Y:S01]  /*4be0*/  PRMT R14, R5, 0x7610, R14 ;  /* 0x00007610050e7816 */ /* 0x001fe2000000000e */
[----:B------:R-:W-:-:S05]  /*4bf0*/  @P2 IMAD.MOV.U32 R5, RZ, RZ, R11 ;  /* 0x000000ffff052224 */ /* 0x000fca00078e000b */
[----:B------:R0:W-:Y:S01]  /*4c00*/  @P2 STG.E.U16 desc[UR36][R4.64+0xf0], R14 ;  /* 0x0000f00e04002986 */ /* 0x0001e2000c101524 */
[----:B------:R-:W-:Y:S05]  /*4c10*/  @!P3 BRA `(.L_x_149) ;  /* 0x000000000004b947 */ /* 0x000fea0003800000 */
[----:B------:R0:W5:Y:S02]  /*4c20*/  LDG.E.LTC128B.U16 R24, desc[UR36][R6.64+0xf2] ;  /* 0x0000f22406187981 */ /* 0x000164000c1e1520 */
.L_x_149:
[----:B------:R-:W-:Y:S05]  /*4c30*/  BSYNC B1 ;  /* 0x0000000000017941 */ /* 0x000fea0003800000 */
.L_x_148:
        /* <DEDUP_REMOVED lines=9> */
.L_x_151:
[----:B------:R-:W-:Y:S05]  /*4cd0*/  BSYNC B1 ;  /* 0x0000000000017941 */ /* 0x000fea0003800000 */
.L_x_150:
[----:B-----5:R-:W-:Y:S01]  /*4ce0*/  IMAD.U32 R5, R24, 0x10000, RZ ;  /* 0x0001000018057824 */ /* 0x020fe200078e00ff */
[----:B------:R-:W-:Y:S01]  /*4cf0*/  ISETP.GT.AND P0, PT, R3, 0x8, P0 ;  /* 0x000000080300780c */ /* 0x000fe20000704270 */
[----:B0-----:R-:W-:Y:S01]  /*4d00*/  @P1 IMAD.MOV.U32 R4, RZ, RZ, R12 ;  /* 0x000000ffff041224 */ /* 0x001fe200078e000c */
[----:B------:R-:W-:Y:S01]  /*4d10*/  BSSY B1, `(.L_x_152) ;  /* 0x0000009000017945 */ /* 0x000fe20003800000 */
[----:B------:R-:W-:-:S04]  /*4d20*/  FMUL R5, R5, R88 ;  /* 0x0000005805057220 */ /* 0x000fc80000400000 */
[----:B------:R-:W-:-:S05]  /*4d30*/  FFMA R5, R86, R19, R5 ;  /* 0x0000001356057223 */ /* 0x000fca0000000005 */
[----:B------:R-:W-:-:S04]  /*4d40*/  F2FP.BF16.F32.PACK_AB R5, RZ, R5 ;  /* 0x00000005ff05723e */ /* 0x000fc800000010ff */
[----:B-1-3--:R-:W-:Y:S01]  /*4d50*/  PRMT R6, R5, 0x7610, R6 ;  /* 0x0000761005067816 */ /* 0x00afe20000000006 */
[----:B------:R-:W-:-:S05]  /*4d60*/  @P1 IMAD.MOV.U32 R5, RZ, RZ, R13 ;  /* 0x000000ffff051224 */ /* 0x000fca00078e000d */
[----:B------:R0:W-:Y:S01]  /*4d70*/  @P1 STG.E.U16 desc[UR36][R4.64+0xf0], R6 ;  /* 0x0000f00604001986 */ /* 0x0001e2000c101524 */
[----:B------:R-:W-:Y:S05]  /*4d80*/  @!P0 BRA `(.L_x_153) ;  /* 0x0000000000048947 */ /* 0x000fea0003800000 */
[----:B------:R1:W5:Y:S02]  /*4d90*/  LDG.E.LTC128B.U16 R24, desc[UR36][R8.64+0xf2] ;  /* 0x0000f22408187981 */ /* 0x000364000c1e1520 */
.L_x_153:
[----:B------:R-:W-:Y:S05]  /*4da0*/  BSYNC B1 ;  /* 0x0000000000017941 */ /* 0x000fea0003800000 */
.L_x_152:
[----:B------:R-:W-:Y:S05]  /*4db0*/  @!P0 BRA `(.L_x_154) ;  /* 0x0000001000e88947 */ /* 0x000fea0003800000 */
[----:B-----5:R-:W-:-:S04]  /*4dc0*/  IMAD.U32 R3, R24, 0x10000, RZ ;  /* 0x0001000018037824 */ /* 0x020fc800078e00ff */
[----:B0-----:R-:W-:-:S04]  /*4dd0*/  FMUL R4, R3, R88 ;  /* 0x0000005803047220 */ /* 0x001fc80000400000 */
[----:B------:R-:W-:-:S05]  /*4de0*/  FFMA R4, R87, R19, R4 ;  /* 0x0000001357047223 */ /* 0x000fca0000000004 */
[----:B------:R-:W-:-:S05]  /*4df0*/  F2FP.BF16.F32.PACK_AB R4, RZ, R4 ;  /* 0x00000004ff04723e */ /* 0x000fca00000010ff */
[----:B------:R3:W-:Y:S01]  /*4e00*/  STG.E.U16 desc[UR36][R12.64+0xf2], R4 ;  /* 0x0000f2040c007986 */ /* 0x0007e2000c101524 */
[----:B------:R-:W-:Y:S05]  /*4e10*/  BRA `(.L_x_154) ;  /* 0x0000001000d07947 */ /* 0x000fea0003800000 */
.L_x_29:
[----:B------:R-:W-:Y:S01]  /*4e20*/  ISETP.GT.AND P3, PT, R4, 0x1, PT ;  /* 0x000000010400780c */ /* 0x000fe20003f64270 */
[----:B------:R-:W-:Y:S01]  /*4e30*/  ULDC.64 UR4, c[0x0][0x5c0] ;  /* 0x0001700000047ab9 */ /* 0x000fe20000000a00 */
[-C--:B------:R-:W-:Y:S01]  /*4e40*/  FMUL R24, R24, R19.reuse ;  /* 0x0000001318187220 */ /* 0x080fe20000400000 */
[----:B------:R-:W-:Y:S01]  /*4e50*/  LEA R6, P4, R102, UR4, 0x1 ;  /* 0x0000000466067c11 */ /* 0x000fe2000f8808ff */
[-C--:B------:R-:W-:Y:S01]  /*4e60*/  FMUL R25, R25, R19.reuse ;  /* 0x0000001319197220 */ /* 0x080fe20000400000 */
[----:B------:R-:W-:Y:S01]  /*4e70*/  ISETP.GT.AND P0, PT, R3, RZ, P3 ;  /* 0x000000ff0300720c */ /* 0x000fe20001f04270 */
[-C--:B------:R-:W-:Y:S01]  /*4e80*/  FMUL R26, R26, R19.reuse ;  /* 0x000000131a1a7220 */ /* 0x080fe20000400000 */
[----:B------:R-:W-:Y:S01]  /*4e90*/  F2FP.BF16.F32.PACK_AB R24, RZ, R24 ;  /* 0x00000018ff18723e */ /* 0x000fe200000010ff */
[-C--:B------:R-:W-:Y:S01]  /*4ea0*/  FMUL R27, R27, R19.reuse ;  /* 0x000000131b1b7220 */ /* 0x080fe20000400000 */
[----:B------:R-:W-:Y:S01]  /*4eb0*/  LEA.HI.X R7, R102, UR5, R113, 0x1, P4 ;  /* 0x0000000566077c11 */ /* 0x000fe2000a0f0c71 */
[----:B------:R-:W-:Y:S01]  /*4ec0*/  FMUL R28, R28, R19 ;  /* 0x000000131c1c7220 */ /* 0x000fe20000400000 */
[----:B------:R-:W-:Y:S01]  /*4ed0*/  F2FP.BF16.F32.PACK_AB R25, RZ, R25 ;  /* 0x00000019ff19723e */ /* 0x000fe200000010ff */
[-C--:B------:R-:W-:Y:S01]  /*4ee0*/  FMUL R29, R29, R19.reuse ;  /* 0x000000131d1d7220 */ /* 0x080fe20000400000 */
[----:B------:R-:W-:Y:S01]  /*4ef0*/  ISETP.GT.AND P2, PT, R3, 0x8, P2 ;  /* 0x000000080300780c */ /* 0x000fe20001744270 */
[----:B------:R-:W-:Y:S01]  /*4f00*/  @P1 STG.E.U16 desc[UR36][R6.64], R24 ;  /* 0x0000001806001986 */ /* 0x000fe2000c101524 */
[----:B------:R-:W-:Y:S01]  /*4f10*/  ISETP.GT.AND P1, PT, R4, 0x8, PT ;  /* 0x000000080400780c */ /* 0x000fe20003f24270 */
[-C--:B------:R-:W-:Y:S01]  /*4f20*/  FMUL R30, R30, R19.reuse ;  /* 0x000000131e1e7220 */ /* 0x080fe20000400000 */
[C---:B------:R-:W-:Y:S01]  /*4f30*/  SHF.L.U64.HI R5, R92.reuse, 0x1, R91 ;  /* 0x000000015c057819 */ /* 0x040fe2000001025b */
[----:B------:R-:W-:Y:S01]  /*4f40*/  @P0 STG.E.U16 desc[UR36][R6.64+0x2], R25 ;  /* 0x0000021906000986 */ /* 0x000fe2000c101524 */
[----:B------:R-:W-:Y:S01]  /*4f50*/  LEA R8, P5, R92, R6, 0x1 ;  /* 0x000000065c087211 */ /* 0x000fe200078a08ff */
[-C--:B------:R-:W-:Y:S01]  /*4f60*/  FMUL R31, R31, R19.reuse ;  /* 0x000000131f1f7220 */ /* 0x080fe20000400000 */
[----:B------:R-:W-:Y:S01]  /*4f70*/  ISETP.GT.AND P3, PT, R3, 0x8, P3 ;  /* 0x000000080300780c */ /* 0x000fe20001f64270 */
[-C--:B------:R-:W-:Y:S01]  /*4f80*/  FMUL R32, R32, R19.reuse ;  /* 0x0000001320207220 */ /* 0x080fe20000400000 */
[----:B------:R-:W-:Y:S01]  /*4f90*/  ISETP.GT.AND P0, PT, R4, 0x9, PT ;  /* 0x000000090400780c */ /* 0x000fe20003f04270 */
[----:B------:R-:W-:Y:S01]  /*4fa0*/  IMAD.X R9, R5, 0x1, R7, P5 ;  /* 0x0000000105097824 */ /* 0x000fe200028e0607 */
[----:B------:R-:W-:Y:S01]  /*4fb0*/  ISETP.GT.AND P4, PT, R3, RZ, P1 ;  /* 0x000000ff0300720c */ /* 0x000fe20000f84270 */
[-C--:B------:R-:W-:Y:S01]  /*4fc0*/  FMUL R33, R33, R19.reuse ;  /* 0x0000001321217220 */ /* 0x080fe20000400000 */
[----:B------:R-:W-:Y:S01]  /*4fd0*/  F2FP.BF16.F32.PACK_AB R26, RZ, R26 ;  /* 0x0000001aff1a723e */ /* 0x000fe200000010ff */
[-C--:B------:R-:W-:Y:S01]  /*4fe0*/  FMUL R34, R34, R19.reuse ;  /* 0x0000001322227220 */ /* 0x080fe20000400000 */
[----:B------:R-:W-:Y:S01]  /*4ff0*/  ISETP.GT.AND P5, PT, R3, RZ, P0 ;  /* 0x000000ff0300720c */ /* 0x000fe200007a4270 */
[----:B------:R-:W-:Y:S01]  /*5000*/  FMUL R35, R35, R19 ;  /* 0x0000001323237220 */ /* 0x000fe20000400000 */
[----:B------:R-:W-:Y:S01]  /*5010*/  F2FP.BF16.F32.PACK_AB R27, RZ, R27 ;  /* 0x0000001bff1b723e */ /* 0x000fe200000010ff */
[----:B------:R-:W-:Y:S01]  /*5020*/  @P2 STG.E.U16 desc[UR36][R8.64], R26 ;  /* 0x0000001a08002986 */ /* 0x000fe2000c101524 */
[----:B------:R-:W-:Y:S01]  /*5030*/  F2FP.BF16.F32.PACK_AB R28, RZ, R28 ;  /* 0x0000001cff1c723e */ /* 0x000fe200000010ff */
[-C--:B------:R-:W-:Y:S01]  /*5040*/  FMUL R36, R36, R19.reuse ;  /* 0x0000001324247220 */ /* 0x080fe20000400000 */
[----:B------:R-:W-:Y:S01]  /*5050*/  ISETP.GT.AND P2, PT, R3, 0x8, P1 ;  /* 0x000000080300780c */ /* 0x000fe20000f44270 */
[----:B------:R-:W-:Y:S01]  /*5060*/  @P3 STG.E.U16 desc[UR36][R8.64+0x2], R27 ;  /* 0x0000021b08003986 */ /* 0x000fe2000c101524 */
[----:B------:R-:W-:Y:S01]  /*5070*/  ISETP.GT.AND P1, PT, R4, 0x10, PT ;  /* 0x000000100400780c */ /* 0x000fe20003f24270 */
[----:B------:R-:W-:Y:S01]  /*5080*/  FMUL R37, R37, R19 ;  /* 0x0000001325257220 */ /* 0x000fe20000400000 */
[----:B------:R-:W-:Y:S01]  /*5090*/  F2FP.BF16.F32.PACK_AB R29, RZ, R29 ;  /* 0x0000001dff1d723e */ /* 0x000fe200000010ff */
[----:B------:R-:W-:Y:S01]  /*50a0*/  @P4 STG.E.U16 desc[UR36][R6.64+0x10], R28 ;  /* 0x0000101c06004986 */ /* 0x000fe2000c101524 */
[C---:B------:R-:W-:Y:S01]  /*50b0*/  ISETP.GT.AND P3, PT, R3.reuse, 0x8, P0 ;  /* 0x000000080300780c */ /* 0x040fe20000764270 */
[-C--:B------:R-:W-:Y:S01]  /*50c0*/  FMUL R38, R38, R19.reuse ;  /* 0x0000001326267220 */ /* 0x080fe20000400000 */
[----:B------:R-:W-:Y:S01]  /*50d0*/  ISETP.GT.AND P0, PT, R4, 0x11, PT ;  /* 0x000000110400780c */ /* 0x000fe20003f04270 */
[----:B------:R-:W-:Y:S01]  /*50e0*/  @P5 STG.E.U16 desc[UR36][R6.64+0x12], R29 ;  /* 0x0000121d06005986 */ /* 0x000fe2000c101524 */
        /* <DEDUP_REMOVED lines=161> */
[----:B------:R-:W-:Y:S01]  /*5b00*/  FMUL R87, R87, R19 ;  /* 0x0000001357577220 */ /* 0x000fe20000400000 */
[----:B------:R-:W-:-:S02]  /*5b10*/  F2FP.BF16.F32.PACK_AB R62, RZ, R62 ;  /* 0x0000003eff3e723e */ /* 0x000fc400000010ff */
[C---:B------:R-:W-:Y:S02]  /*5b20*/  ISETP.GT.AND P5, PT, R3.reuse, RZ, P0 ;  /* 0x000000ff0300720c */ /* 0x040fe400007a4270 */
[----:B------:R-:W-:Y:S01]  /*5b30*/  F2FP.BF16.F32.PACK_AB R63, RZ, R63 ;  /* 0x0000003fff3f723e */ /* 0x000fe200000010ff */
[----:B------:R-:W-:Y:S01]  /*5b40*/  @P2 STG.E.U16 desc[UR36][R8.64+0x90], R62 ;  /* 0x0000903e08002986 */ /* 0x000fe2000c101524 */
[----:B------:R-:W-:Y:S02]  /*5b50*/  F2FP.BF16.F32.PACK_AB R64, RZ, R64 ;  /* 0x00000040ff40723e */ /* 0x000fe400000010ff */
[C---:B------:R-:W-:Y:S01]  /*5b60*/  ISETP.GT.AND P2, PT, R3.reuse, 0x8, P1 ;  /* 0x000000080300780c */ /* 0x040fe20000f44270 */
[----:B------:R-:W-:Y:S01]  /*5b70*/  @P3 STG.E.U16 desc[UR36][R8.64+0x92], R63 ;  /* 0x0000923f08003986 */ /* 0x000fe2000c101524 */
[----:B------:R-:W-:Y:S02]  /*5b80*/  ISETP.GT.AND P1, PT, R4, 0x58, PT ;  /* 0x000000580400780c */ /* 0x000fe40003f24270 */
[----:B------:R-:W-:Y:S01]  /*5b90*/  F2FP.BF16.F32.PACK_AB R65, RZ, R65 ;  /* 0x00000041ff41723e */ /* 0x000fe200000010ff */
[----:B------:R-:W-:Y:S01]  /*5ba0*/  @P4 STG.E.U16 desc[UR36][R6.64+0xa0], R64 ;  /* 0x0000a04006004986 */ /* 0x000fe2000c101524 */
[----:B------:R-:W-:-:S02]  /*5bb0*/  ISETP.GT.AND P3, PT, R3, 0x8, P0 ;  /* 0x000000080300780c */ /* 0x000fc40000764270 */
[----:B------:R-:W-:Y:S01]  /*5bc0*/  ISETP.GT.AND P0, PT, R4, 0x59, PT ;  /* 0x000000590400780c */ /* 0x000fe20003f04270 */
[----:B------:R-:W-:Y:S01]  /*5bd0*/  @P5 STG.E.U16 desc[UR36][R6.64+0xa2], R65 ;  /* 0x0000a24106005986 */ /* 0x000fe2000c101524 */
[C---:B------:R-:W-:Y:S02]  /*5be0*/  ISETP.GT.AND P4, PT, R3.reuse, RZ, P1 ;  /* 0x000000ff0300720c */ /* 0x040fe40000f84270 */
[----:B------:R-:W-:Y:S02]  /*5bf0*/  F2FP.BF16.F32.PACK_AB R66, RZ, R66 ;  /* 0x00000042ff42723e */ /* 0x000fe400000010ff */
[----:B------:R-:W-:Y:S02]  /*5c00*/  ISETP.GT.AND P5, PT, R3, RZ, P0 ;  /* 0x000000ff0300720c */ /* 0x000fe400007a4270 */
[----:B------:R-:W-:Y:S01]  /*5c10*/  F2FP.BF16.F32.PACK_AB R67, RZ, R67 ;  /* 0x00000043ff43723e */ /* 0x000fe200000010ff */
[----:B------:R-:W-:Y:S01]  /*5c20*/  @P2 STG.E.U16 desc[UR36][R8.64+0xa0], R66 ;  /* 0x0000a04208002986 */ /* 0x000fe2000c101524 */
[----:B------:R-:W-:-:S02]  /*5c30*/  F2FP.BF16.F32.PACK_AB R68, RZ, R68 ;  /* 0x00000044ff44723e */ /* 0x000fc400000010ff */
[C---:B------:R-:W-:Y:S01]  /*5c40*/  ISETP.GT.AND P2, PT, R3.reuse, 0x8, P1 ;  /* 0x000000080300780c */ /* 0x040fe20000f44270 */
[----:B------:R-:W-:Y:S01]  /*5c50*/  @P3 STG.E.U16 desc[UR36][R8.64+0xa2], R67 ;  /* 0x0000a24308003986 */ /* 0x000fe2000c101524 */
[C---:B------:R-:W-:Y:S02]  /*5c60*/  ISETP.GT.AND P1, PT, R4.reuse, 0x60, PT ;  /* 0x000000600400780c */ /* 0x040fe40003f24270 */
[----:B------:R-:W-:Y:S01]  /*5c70*/  F2FP.BF16.F32.PACK_AB R69, RZ, R69 ;  /* 0x00000045ff45723e */ /* 0x000fe200000010ff */
[----:B------:R-:W-:Y:S01]  /*5c80*/  @P4 STG.E.U16 desc[UR36][R6.64+0xb0], R68 ;  /* 0x0000b04406004986 */ /* 0x000fe2000c101524 */
[C---:B------:R-:W-:Y:S02]  /*5c90*/  ISETP.GT.AND P3, PT, R3.reuse, 0x8, P0 ;  /* 0x000000080300780c */ /* 0x040fe40000764270 */
[----:B------:R-:W-:Y:S01]  /*5ca0*/  ISETP.GT.AND P0, PT, R4, 0x61, PT ;  /* 0x000000610400780c */ /* 0x000fe20003f04270 */
[----:B------:R-:W-:Y:S01]  /*5cb0*/  @P5 STG.E.U16 desc[UR36][R6.64+0xb2], R69 ;  /* 0x0000b24506005986 */ /* 0x000fe2000c101524 */
[----:B------:R-:W-:-:S02]  /*5cc0*/  ISETP.GT.AND P4, PT, R3, RZ, P1 ;  /* 0x000000ff0300720c */ /* 0x000fc40000f84270 */
[C---:B------:R-:W-:Y:S02]  /*5cd0*/  ISETP.GT.AND P5, PT, R3.reuse, RZ, P0 ;  /* 0x000000ff0300720c */ /* 0x040fe400007a4270 */
[----:B------:R-:W-:Y:S02]  /*5ce0*/  F2FP.BF16.F32.PACK_AB R70, RZ, R70 ;  /* 0x00000046ff46723e */ /* 0x000fe400000010ff */
[----:B------:R-:W-:Y:S02]  /*5cf0*/  F2FP.BF16.F32.PACK_AB R71, RZ, R71 ;  /* 0x00000047ff47723e */ /* 0x000fe400000010ff */
[----:B------:R-:W-:Y:S01]  /*5d00*/  F2FP.BF16.F32.PACK_AB R72, RZ, R72 ;  /* 0x00000048ff48723e */ /* 0x000fe200000010ff */
[----:B------:R-:W-:Y:S01]  /*5d10*/  @P2 STG.E.U16 desc[UR36][R8.64+0xb0], R70 ;  /* 0x0000b04608002986 */ /* 0x000fe2000c101524 */
[----:B------:R-:W-:Y:S02]  /*5d20*/  F2FP.BF16.F32.PACK_AB R73, RZ, R73 ;  /* 0x00000049ff49723e */ /* 0x000fe400000010ff */
[C---:B------:R-:W-:Y:S01]  /*5d30*/  ISETP.GT.AND P1, PT, R3.reuse, 0x8, P1 ;  /* 0x000000080300780c */ /* 0x040fe20000f24270 */
[----:B------:R-:W-:Y:S01]  /*5d40*/  @P3 STG.E.U16 desc[UR36][R8.64+0xb2], R71 ;  /* 0x0000b24708003986 */ /* 0x000fe2000c101524 */
[----:B------:R-:W-:-:S02]  /*5d50*/  ISETP.GT.AND P2, PT, R3, 0x8, P0 ;  /* 0x000000080300780c */ /* 0x000fc40000744270 */
[C---:B------:R-:W-:Y:S01]  /*5d60*/  ISETP.GT.AND P0, PT, R4.reuse, 0x69, PT ;  /* 0x000000690400780c */ /* 0x040fe20003f04270 */
[----:B------:R-:W-:Y:S01]  /*5d70*/  @P4 STG.E.U16 desc[UR36][R6.64+0xc0], R72 ;  /* 0x0000c04806004986 */ /* 0x000fe2000c101524 */
[----:B------:R-:W-:Y:S02]  /*5d80*/  ISETP.GT.AND P4, PT, R4, 0x68, PT ;  /* 0x000000680400780c */ /* 0x000fe40003f84270 */
[----:B------:R-:W-:Y:S01]  /*5d90*/  F2FP.BF16.F32.PACK_AB R74, RZ, R74 ;  /* 0x0000004aff4a723e */ /* 0x000fe200000010ff */
[----:B------:R-:W-:Y:S01]  /*5da0*/  @P5 STG.E.U16 desc[UR36][R6.64+0xc2], R73 ;  /* 0x0000c24906005986 */ /* 0x000fe2000c101524 */
[C---:B------:R-:W-:Y:S02]  /*5db0*/  ISETP.GT.AND P5, PT, R3.reuse, RZ, P4 ;  /* 0x000000ff0300720c */ /* 0x040fe400027a4270 */
[----:B------:R-:W-:Y:S01]  /*5dc0*/  ISETP.GT.AND P3, PT, R3, RZ, P0 ;  /* 0x000000ff0300720c */ /* 0x000fe20000764270 */
[----:B------:R-:W-:Y:S01]  /*5dd0*/  @P1 STG.E.U16 desc[UR36][R8.64+0xc0], R74 ;  /* 0x0000c04a08001986 */ /* 0x000fe2000c101524 */
[----:B------:R-:W-:-:S02]  /*5de0*/  F2FP.BF16.F32.PACK_AB R75, RZ, R75 ;  /* 0x0000004bff4b723e */ /* 0x000fc400000010ff */
[----:B------:R-:W-:Y:S02]  /*5df0*/  F2FP.BF16.F32.PACK_AB R76, RZ, R76 ;  /* 0x0000004cff4c723e */ /* 0x000fe400000010ff */
[C---:B------:R-:W-:Y:S01]  /*5e00*/  ISETP.GT.AND P4, PT, R3.reuse, 0x8, P4 ;  /* 0x000000080300780c */ /* 0x040fe20002784270 */
[----:B------:R-:W-:Y:S01]  /*5e10*/  @P2 STG.E.U16 desc[UR36][R8.64+0xc2], R75 ;  /* 0x0000c24b08002986 */ /* 0x000fe2000c101524 */
[----:B------:R-:W-:Y:S02]  /*5e20*/  F2FP.BF16.F32.PACK_AB R77, RZ, R77 ;  /* 0x0000004dff4d723e */ /* 0x000fe400000010ff */
[C---:B------:R-:W-:Y:S01]  /*5e30*/  ISETP.GT.AND P2, PT, R4.reuse, 0x71, PT ;  /* 0x000000710400780c */ /* 0x040fe20003f44270 */
[----:B------:R-:W-:Y:S01]  /*5e40*/  @P5 STG.E.U16 desc[UR36][R6.64+0xd0], R76 ;  /* 0x0000d04c06005986 */ /* 0x000fe2000c101524 */
[----:B------:R-:W-:Y:S02]  /*5e50*/  ISETP.GT.AND P5, PT, R3, 0x8, P0 ;  /* 0x000000080300780c */ /* 0x000fe400007a4270 */
[C---:B------:R-:W-:Y:S01]  /*5e60*/  ISETP.GT.AND P1, PT, R4.reuse, 0x78, PT ;  /* 0x000000780400780c */ /* 0x040fe20003f24270 */
[----:B------:R-:W-:Y:S01]  /*5e70*/  @P3 STG.E.U16 desc[UR36][R6.64+0xd2], R77 ;  /* 0x0000d24d06003986 */ /* 0x000fe2000c101524 */
[----:B------:R-:W-:-:S02]  /*5e80*/  ISETP.GT.AND P3, PT, R4, 0x70, PT ;  /* 0x000000700400780c */ /* 0x000fc40003f64270 */
[----:B------:R-:W-:Y:S01]  /*5e90*/  ISETP.GT.AND P0, PT, R4, 0x79, PT ;  /* 0x000000790400780c */ /* 0x000fe20003f04270 */
[----:B------:R-:W-:Y:S01]  /*5ea0*/  @P4 IMAD.MOV.U32 R4, RZ, RZ, R8 ;  /* 0x000000ffff044224 */ /* 0x000fe200078e0008 */
[----:B------:R-:W-:Y:S01]  /*5eb0*/  F2FP.BF16.F32.PACK_AB R78, RZ, R78 ;  /* 0x0000004eff4e723e */ /* 0x000fe200000010ff */
[----:B------:R-:W-:Y:S01]  /*5ec0*/  @P4 IMAD.MOV.U32 R5, RZ, RZ, R9 ;  /* 0x000000ffff054224 */ /* 0x000fe200078e0009 */
[----:B------:R-:W-:Y:S02]  /*5ed0*/  F2FP.BF16.F32.PACK_AB R79, RZ, R79 ;  /* 0x0000004fff4f723e */ /* 0x000fe400000010ff */
[----:B------:R-:W-:Y:S02]  /*5ee0*/  F2FP.BF16.F32.PACK_AB R80, RZ, R80 ;  /* 0x00000050ff50723e */ /* 0x000fe400000010ff */
[----:B------:R0:W-:Y:S01]  /*5ef0*/  @P4 STG.E.U16 desc[UR36][R4.64+0xd0], R78 ;  /* 0x0000d04e04004986 */ /* 0x0001e2000c101524 */
[----:B------:R-:W-:Y:S02]  /*5f00*/  ISETP.GT.AND P4, PT, R3, RZ, P2 ;  /* 0x000000ff0300720c */ /* 0x000fe40001784270 */
[----:B------:R-:W-:-:S02]  /*5f10*/  F2FP.BF16.F32.PACK_AB R81, RZ, R81 ;  /* 0x00000051ff51723e */ /* 0x000fc400000010ff */
[----:B------:R-:W-:Y:S02]  /*5f20*/  ISETP.GT.AND P2, PT, R3, 0x8, P2 ;  /* 0x000000080300780c */ /* 0x000fe40001744270 */
[----:B------:R-:W-:Y:S02]  /*5f30*/  F2FP.BF16.F32.PACK_AB R82, RZ, R82 ;  /* 0x00000052ff52723e */ /* 0x000fe400000010ff */
[----:B------:R-:W-:Y:S02]  /*5f40*/  F2FP.BF16.F32.PACK_AB R83, RZ, R83 ;  /* 0x00000053ff53723e */ /* 0x000fe400000010ff */
[----:B------:R-:W-:Y:S01]  /*5f50*/  F2FP.BF16.F32.PACK_AB R84, RZ, R84 ;  /* 0x00000054ff54723e */ /* 0x000fe200000010ff */
[----:B0-----:R-:W-:Y:S01]  /*5f60*/  @P5 IMAD.MOV.U32 R4, RZ, RZ, R8 ;  /* 0x000000ffff045224 */ /* 0x001fe200078e0008 */
[----:B------:R-:W-:Y:S01]  /*5f70*/  F2FP.BF16.F32.PACK_AB R85, RZ, R85 ;  /* 0x00000055ff55723e */ /* 0x000fe200000010ff */
[----:B------:R-:W-:Y:S01]  /*5f80*/  @P5 IMAD.MOV.U32 R5, RZ, RZ, R9 ;  /* 0x000000ffff055224 */ /* 0x000fe200078e0009 */
[----:B------:R-:W-:-:S02]  /*5f90*/  F2FP.BF16.F32.PACK_AB R86, RZ, R86 ;  /* 0x00000056ff56723e */ /* 0x000fc400000010ff */
[----:B------:R-:W-:Y:S02]  /*5fa0*/  F2FP.BF16.F32.PACK_AB R87, RZ, R87 ;  /* 0x00000057ff57723e */ /* 0x000fe400000010ff */
[----:B------:R0:W-:Y:S01]  /*5fb0*/  @P5 STG.E.U16 desc[UR36][R4.64+0xd2], R79 ;  /* 0x0000d24f04005986 */ /* 0x0001e2000c101524 */
[C---:B------:R-:W-:Y:S02]  /*5fc0*/  ISETP.GT.AND P5, PT, R3.reuse, RZ, P3 ;  /* 0x000000ff0300720c */ /* 0x040fe40001fa4270 */
[----:B------:R-:W-:-:S11]  /*5fd0*/  ISETP.GT.AND P3, PT, R3, 0x8, P3 ;  /* 0x000000080300780c */ /* 0x000fd60001f64270 */
[----:B0-----:R-:W-:Y:S02]  /*5fe0*/  @P5 IMAD.MOV.U32 R4, RZ, RZ, R6 ;  /* 0x000000ffff045224 */ /* 0x001fe400078e0006 */
[----:B------:R-:W-:-:S05]  /*5ff0*/  @P5 IMAD.MOV.U32 R5, RZ, RZ, R7 ;  /* 0x000000ffff055224 */ /* 0x000fca00078e0007 */
[----:B------:R0:W-:Y:S01]  /*6000*/  @P5 STG.E.U16 desc[UR36][R4.64+0xe0], R80 ;  /* 0x0000e05004005986 */ /* 0x0001e2000c101524 */
[C---:B------:R-:W-:Y:S02]  /*6010*/  ISETP.GT.AND P5, PT, R3.reuse, RZ, P0 ;  /* 0x000000ff0300720c */ /* 0x040fe400007a4270 */
[----:B------:R-:W-:Y:S01]  /*6020*/  ISETP.GT.AND P0, PT, R3, 0x8, P0 ;  /* 0x000000080300780c */ /* 0x000fe20000704270 */
[----:B0-----:R-:W-:Y:S02]  /*6030*/  @P4 IMAD.MOV.U32 R4, RZ, RZ, R6 ;  /* 0x000000ffff044224 */ /* 0x001fe400078e0006 */
[----:B------:R-:W-:-:S05]  /*6040*/  @P4 IMAD.MOV.U32 R5, RZ, RZ, R7 ;  /* 0x000000ffff054224 */ /* 0x000fca00078e0007 */
[----:B------:R0:W-:Y:S01]  /*6050*/  @P4 STG.E.U16 desc[UR36][R4.64+0xe2], R81 ;  /* 0x0000e25104004986 */ /* 0x0001e2000c101524 */
[C---:B------:R-:W-:Y:S02]  /*6060*/  ISETP.GT.AND P4, PT, R3.reuse, RZ, P1 ;  /* 0x000000ff0300720c */ /* 0x040fe40000f84270 */
[----:B------:R-:W-:Y:S01]  /*6070*/  ISETP.GT.AND P1, PT, R3, 0x8, P1 ;  /* 0x000000080300780c */ /* 0x000fe20000f24270 */
[----:B0-----:R-:W-:Y:S02]  /*6080*/  @P3 IMAD.MOV.U32 R4, RZ, RZ, R8 ;  /* 0x000000ffff043224 */ /* 0x001fe400078e0008 */
[----:B------:R-:W-:-:S05]  /*6090*/  @P3 IMAD.MOV.U32 R5, RZ, RZ, R9 ;  /* 0x000000ffff053224 */ /* 0x000fca00078e0009 */
[----:B------:R0:W-:Y:S02]  /*60a0*/  @P3 STG.E.U16 desc[UR36][R4.64+0xe0], R82 ;  /* 0x0000e05204003986 */ /* 0x0001e4000c101524 */
[----:B0-----:R-:W-:Y:S02]  /*60b0*/  @P2 IMAD.MOV.U32 R4, RZ, RZ, R8 ;  /* 0x000000ffff042224 */ /* 0x001fe400078e0008 */
[----:B------:R-:W-:-:S05]  /*60c0*/  @P2 IMAD.MOV.U32 R5, RZ, RZ, R9 ;  /* 0x000000ffff052224 */ /* 0x000fca00078e0009 */
[----:B------:R0:W-:Y:S02]  /*60d0*/  @P2 STG.E.U16 desc[UR36][R4.64+0xe2], R83 ;  /* 0x0000e25304002986 */ /* 0x0001e4000c101524 */
[----:B0-----:R-:W-:Y:S02]  /*60e0*/  @P4 IMAD.MOV.U32 R4, RZ, RZ, R6 ;  /* 0x000000ffff044224 */ /* 0x001fe400078e0006 */
[----:B------:R-:W-:-:S05]  /*60f0*/  @P4 IMAD.MOV.U32 R5, RZ, RZ, R7 ;  /* 0x000000ffff054224 */ /* 0x000fca00078e0007 */
[----:B------:R0:W-:Y:S04]  /*6100*/  @P4 STG.E.U16 desc[UR36][R4.64+0xf0], R84 ;  /* 0x0000f05404004986 */ /* 0x0001e8000c101524 */
[----:B------:R1:W-:Y:S01]  /*6110*/  @P5 STG.E.U16 desc[UR36][R6.64+0xf2], R85 ;  /* 0x0000f25506005986 */ /* 0x0003e2000c101524 */
[----:B0-----:R-:W-:Y:S02]  /*6120*/  @P1 IMAD.MOV.U32 R4, RZ, RZ, R8 ;  /* 0x000000ffff041224 */ /* 0x001fe400078e0008 */
[----:B------:R-:W-:-:S05]  /*6130*/  @P1 IMAD.MOV.U32 R5, RZ, RZ, R9 ;  /* 0x000000ffff051224 */ /* 0x000fca00078e0009 */
[----:B------:R1:W-:Y:S04]  /*6140*/  @P1 STG.E.U16 desc[UR36][R4.64+0xf0], R86 ;  /* 0x0000f05604001986 */ /* 0x0003e8000c101524 */
[----:B------:R1:W-:Y:S02]  /*6150*/  @P0 STG.E.U16 desc[UR36][R8.64+0xf2], R87 ;  /* 0x0000f25708000986 */ /* 0x0003e4000c101524 */
.L_x_154:
[----:B------:R-:W-:Y:S05]  /*6160*/  BSYNC B0 ;  /* 0x0000000000007941 */ /* 0x000fea0003800000 */
.L_x_28:
[----:B------:R-:W-:Y:S01]  /*6170*/  IADD3 R16, P0, R16, UR38, RZ ;  /* 0x0000002610107c10 */ /* 0x000fe2000ff1e0ff */
[----:B------:R-:W-:Y:S01]  /*6180*/  ULDC.64 UR4, c[0x0][0x650] ;  /* 0x0001940000047ab9 */ /* 0x000fe20000000a00 */
[----:B------:R-:W-:Y:S01]  /*6190*/  PRMT R3, RZ, 0x7610, R3 ;  /* 0x00007610ff037816 */ /* 0x000fe20000000003 */
[----:B------:R-:W-:Y:S01]  /*61a0*/  IMAD.MOV.U32 R100, RZ, RZ, -0x1 ;  /* 0xffffffffff647424 */ /* 0x000fe200078e00ff */
[----:B------:R-:W-:Y:S01]  /*61b0*/  IADD3.X R17, R17, UR41, RZ, P0, !PT ;  /* 0x0000002911117c10 */ /* 0x000fe200087fe4ff */
[----:B------:R-:W-:Y:S01]  /*61c0*/  IMAD.MOV.U32 R99, RZ, RZ, -0x1 ;  /* 0xffffffffff637424 */ /* 0x000fe200078e00ff */
[----:B------:R-:W-:-:S04]  /*61d0*/  ISETP.GE.U32.AND P0, PT, R16, UR4, PT ;  /* 0x0000000410007c0c */ /* 0x000fc8000bf06070 */
[----:B------:R-:W-:-:S13]  /*61e0*/  ISETP.GE.U32.AND.EX P0, PT, R17, UR5, PT, P0 ;  /* 0x0000000511007c0c */ /* 0x000fda000bf06100 */
[----:B------:R-:W-:Y:S05]  /*61f0*/  @P0 BRA `(.L_x_155) ;  /* 0x00000004004c0947 */ /* 0x000fea0003800000 */
[----:B------:R-:W0:Y:S01]  /*6200*/  LDC.64 R10, c[0x0][0x628] ;  /* 0x00018a00ff0a7b82 */ /* 0x000e220000000a00 */
[----:B---3--:R-:W3:Y:S01]  /*6210*/  S2R R12, SR_CTAID.X ;  /* 0x00000000000c7919 */ /* 0x008ee20000002500 */
[----:B-12-4-:R-:W-:Y:S02]  /*6220*/  IMAD.MOV.U32 R8, RZ, RZ, R16 ;  /* 0x000000ffff087224 */ /* 0x016fe400078e0010 */
[----:B------:R-:W-:Y:S01]  /*6230*/  IMAD.MOV.U32 R9, RZ, RZ, R17 ;  /* 0x000000ffff097224 */ /* 0x000fe200078e0011 */
[----:B------:R-:W1:Y:S03]  /*6240*/  S2R R20, SR_CTAID.Y ;  /* 0x0000000000147919 */ /* 0x000e660000002600 */
[----:B------:R-:W2:Y:S08]  /*6250*/  LDC R0, c[0x0][0x630] ;  /* 0x00018c00ff007b82 */ /* 0x000eb00000000800 */
[----:B------:R-:W4:Y:S01]  /*6260*/  LDC.64 R14, c[0x0][0x620] ;  /* 0x00018800ff0e7b82 */ /* 0x000f220000000a00 */
[----:B0-----:R-:W-:-:S04]  /*6270*/  ISETP.NE.U32.AND P0, PT, R10, RZ, PT ;  /* 0x000000ff0a00720c */ /* 0x001fc80003f05070 */
[----:B------:R-:W-:-:S13]  /*6280*/  ISETP.NE.AND.EX P0, PT, R11, RZ, PT, P0 ;  /* 0x000000ff0b00720c */ /* 0x000fda0003f05300 */
[----:B-1234-:R-:W-:Y:S05]  /*6290*/  @!P0 BRA `(.L_x_156) ;  /* 0x0000000000288947 */ /* 0x01efea0003800000 */
        /* <DEDUP_REMOVED lines=10> */
.L_x_156:
[-CC-:B------:R-:W-:Y:S01]  /*6340*/  SHF.R.U64 R99, R8, R0.reuse, R9.reuse ;  /* 0x0000000008637219 */ /* 0x180fe20000001209 */
[----:B------:R-:W0:Y:S01]  /*6350*/  LDC.64 R26, c[0x0][0x640] ;  /* 0x00019000ff1a7b82 */ /* 0x000e220000000a00 */
[----:B------:R-:W-:Y:S01]  /*6360*/  SHF.R.U32.HI R0, RZ, R0, R9 ;  /* 0x00000000ff007219 */ /* 0x000fe20000011609 */
[----:B------:R-:W-:Y:S01]  /*6370*/  ULDC UR4, c[0x0][0x150] ;  /* 0x0000540000047ab9 */ /* 0x000fe20000000800 */
[----:B------:R-:W-:Y:S02]  /*6380*/  IADD3 R3, P0, RZ, -R99, RZ ;  /* 0x80000063ff037210 */ /* 0x000fe40007f1e0ff */
[----:B------:R-:W-:-:S03]  /*6390*/  I2FP.F32.U32 R7, R12 ;  /* 0x0000000c00077245 */ /* 0x000fc60000201000 */
[----:B------:R-:W1:Y:S01]  /*63a0*/  LDC R6, c[0x0][0x618] ;  /* 0x00018600ff067b82 */ /* 0x000e620000000800 */
[----:B------:R-:W-:Y:S02]  /*63b0*/  IMAD.X R5, RZ, RZ, ~R0, P0 ;  /* 0x000000ffff057224 */ /* 0x000fe400000e0e00 */
[----:B------:R-:W-:Y:S01]  /*63c0*/  FMUL R7, R7, UR4 ;  /* 0x0000000407077c20 */ /* 0x000fe20008400000 */
[----:B------:R-:W-:Y:S01]  /*63d0*/  ULDC UR4, c[0x0][0x154] ;  /* 0x0000550000047ab9 */ /* 0x000fe20000000800 */
[-C--:B------:R-:W-:Y:S02]  /*63e0*/  IMAD R0, R5, R14.reuse, RZ ;  /* 0x0000000e05007224 */ /* 0x080fe400078e02ff */
[C---:B------:R-:W-:Y:S01]  /*63f0*/  IMAD.WIDE.U32 R4, R3.reuse, R14, R16 ;  /* 0x0000000e03047225 */ /* 0x040fe200078e0010 */
[----:B------:R-:W2:Y:S01]  /*6400*/  LDC R8, c[0x0][0x608] ;  /* 0x00018200ff087b82 */ /* 0x000ea20000000800 */
[----:B------:R-:W3:Y:S02]  /*6410*/  F2I.U32.TRUNC.NTZ R7, R7 ;  /* 0x0000000700077305 */ /* 0x000ee4000020f000 */
[----:B------:R-:W-:Y:S01]  /*6420*/  IMAD R3, R3, R15, R0 ;  /* 0x0000000f03037224 */ /* 0x000fe200078e0200 */
[----:B------:R-:W-:-:S03]  /*6430*/  I2FP.F32.U32 R0, R20 ;  /* 0x0000001400007245 */ /* 0x000fc60000201000 */
[----:B------:R-:W-:Y:S01]  /*6440*/  IMAD.IADD R3, R5, 0x1, R3 ;  /* 0x0000000105037824 */ /* 0x000fe200078e0203 */
[----:B------:R-:W4:Y:S01]  /*6450*/  LDC R11, c[0x0][0x658] ;  /* 0x00019600ff0b7b82 */ /* 0x000f220000000800 */
[----:B0-----:R-:W-:-:S04]  /*6460*/  ISETP.NE.U32.AND P0, PT, R26, RZ, PT ;  /* 0x000000ff1a00720c */ /* 0x001fc80003f05070 */
[----:B------:R-:W-:-:S03]  /*6470*/  ISETP.NE.AND.EX P0, PT, R27, RZ, PT, P0 ;  /* 0x000000ff1b00720c */ /* 0x000fc60003f05300 */
[----:B------:R-:W0:Y:S01]  /*6480*/  LDC R9, c[0x0][0x144] ;  /* 0x00005100ff097b82 */ /* 0x000e220000000800 */
[-C--:B-1----:R-:W-:Y:S01]  /*6490*/  SHF.R.U64 R10, R4, R6.reuse, R3 ;  /* 0x00000006040a7219 */ /* 0x082fe20000001203 */
[----:B---3--:R-:W-:Y:S01]  /*64a0*/  IMAD.MOV R7, RZ, RZ, -R7 ;  /* 0x000000ffff077224 */ /* 0x008fe200078e0a07 */
[----:B------:R-:W-:Y:S01]  /*64b0*/  SHF.R.U32.HI R3, RZ, R6, R3 ;  /* 0x00000006ff037219 */ /* 0x000fe20000011603 */
[----:B------:R-:W-:-:S04]  /*64c0*/  FMUL R6, R0, UR4 ;  /* 0x0000000400067c20 */ /* 0x000fc80008400000 */
[----:B------:R-:W1:Y:S01]  /*64d0*/  LDC R21, c[0x0][0x148] ;  /* 0x00005200ff157b82 */ /* 0x000e620000000800 */
[----:B------:R3:W0:Y:S01]  /*64e0*/  F2I.U32.TRUNC.NTZ R14, R6 ;  /* 0x00000006000e7305 */ /* 0x000622000020f000 */
[-CC-:B--2---:R-:W-:Y:S02]  /*64f0*/  SHF.R.U64 R13, R10, R8.reuse, R3.reuse ;  /* 0x000000080a0d7219 */ /* 0x184fe40000001203 */
[----:B------:R-:W-:-:S04]  /*6500*/  SHF.R.U32.HI R0, RZ, R8, R3 ;  /* 0x00000008ff007219 */ /* 0x000fc80000011603 */
[----:B-----5:R-:W2:Y:S01]  /*6510*/  LDC R24, c[0x0][0x648] ;  /* 0x00019200ff187b82 */ /* 0x020ea20000000800 */
[-CC-:B----4-:R-:W-:Y:S02]  /*6520*/  SHF.R.U64 R15, R13, R11.reuse, R0.reuse ;  /* 0x0000000b0d0f7219 */ /* 0x190fe40000001200 */
[----:B------:R-:W-:-:S03]  /*6530*/  SHF.R.U32.HI R5, RZ, R11, R0 ;  /* 0x0000000bff057219 */ /* 0x000fc60000011600 */
[----:B------:R-:W-:Y:S02]  /*6540*/  IMAD.MOV.U32 R4, RZ, RZ, R15 ;  /* 0x000000ffff047224 */ /* 0x000fe400078e000f */
[----:B------:R-:W4:Y:S01]  /*6550*/  LDC R28, c[0x0][0x638] ;  /* 0x00018e00ff1c7b82 */ /* 0x000f220000000800 */
[----:B0-----:R-:W-:-:S07]  /*6560*/  IMAD R25, R9, R7, R12 ;  /* 0x0000000709197224 */ /* 0x001fce00078e020c */
[----:B------:R-:W0:Y:S08]  /*6570*/  LDC R29, c[0x0][0x610] ;  /* 0x00018400ff1d7b82 */ /* 0x000e300000000800 */
[----:B------:R-:W0:Y:S01]  /*6580*/  LDC R30, c[0x0][0x600] ;  /* 0x00018000ff1e7b82 */ /* 0x000e220000000800 */
[----:B-123--:R-:W-:Y:S05]  /*6590*/  @!P0 BRA `(.L_x_157) ;  /* 0x0000000000288947 */ /* 0x00efea0003800000 */
        /* <DEDUP_REMOVED lines=10> */
.L_x_157:
[----:B------:R-:W-:Y:S01]  /*6640*/  ISETP.NE.AND P0, PT, R2, 0x1, PT ;  /* 0x000000010200780c */ /* 0x000fe20003f05270 */
[----:B------:R-:W-:Y:S01]  /*6650*/  IMAD.MOV R14, RZ, RZ, -R14 ;  /* 0x000000ffff0e7224 */ /* 0x000fe200078e0a0e */
[----:B------:R-:W-:Y:S02]  /*6660*/  SHF.R.U64 R0, R4, R24, R5 ;  /* 0x0000001804007219 */ /* 0x000fe40000001205 */
[----:B------:R-:W-:Y:S02]  /*6670*/  LOP3.LUT R3, R13, R96, RZ, 0xc0, !PT ;  /* 0x000000600d037212 */ /* 0x000fe400078ec0ff */
[----:B------:R-:W-:Y:S01]  /*6680*/  LOP3.LUT R10, R10, R95, RZ, 0xc0, !PT ;  /* 0x0000005f0a0a7212 */ /* 0x000fe200078ec0ff */
[----:B------:R-:W-:Y:S02]  /*6690*/  IMAD.MOV R4, RZ, RZ, -R0 ;  /* 0x000000ffff047224 */ /* 0x000fe400078e0a00 */
[----:B------:R-:W-:Y:S02]  /*66a0*/  IMAD R0, R90, R0, R3 ;  /* 0x000000005a007224 */ /* 0x000fe400078e0203 */
[----:B----4-:R-:W-:-:S02]  /*66b0*/  IMAD R3, R4, R28, R15 ;  /* 0x0000001c04037224 */ /* 0x010fc400078e020f */
[----:B------:R-:W-:Y:S02]  /*66c0*/  @P0 IMAD R25, R21, R14, R20 ;  /* 0x0000000e15190224 */ /* 0x000fe400078e0214 */
[----:B0-----:R-:W-:Y:S02]  /*66d0*/  IMAD R5, R3, R30, R10 ;  /* 0x0000001e03057224 */ /* 0x001fe400078e020a */
[----:B------:R-:W-:Y:S02]  /*66e0*/  IMAD R0, R0, R29, R25 ;  /* 0x0000001d00007224 */ /* 0x000fe400078e0219 */
[----:B------:R-:W-:-:S03]  /*66f0*/  IMAD.MOV.U32 R4, RZ, RZ, 0x1 ;  /* 0x00000001ff047424 */ /* 0x000fc600078e00ff */
[----:B------:R-:W-:Y:S02]  /*6700*/  SEL R100, R5, R0, !P0 ;  /* 0x0000000005647207 */ /* 0x000fe40004000000 */
[----:B------:R-:W-:Y:S02]  /*6710*/  PRMT R3, R4, 0x7610, R3 ;  /* 0x0000761004037816 */ /* 0x000fe40000000003 */
[----:B------:R-:W-:-:S07]  /*6720*/  SEL R0, R0, R5, !P0 ;  /* 0x0000000500007207 */ /* 0x000fce0004000000 */
.L_x_155:
[----:B------:R-:W-:Y:S01]  /*6730*/  UIADD3 UR42, UR43, UR42, URZ ;  /* 0x0000002a2b2a7290 */ /* 0x000fe2000fffe03f */
[----:B------:R-:W-:Y:S01]  /*6740*/  LOP3.LUT P0, RZ, R3, 0xff, RZ, 0xc0, !PT ;  /* 0x000000ff03ff7812 */ /* 0x000fe2000780c0ff */
[----:B------:R-:W-:Y:S02]  /*6750*/  IMAD.MOV.U32 R101, RZ, RZ, R0 ;  /* 0x000000ffff657224 */ /* 0x000fe400078e0000 */
[----:B------:R-:W-:Y:S02]  /*6760*/  USHF.R.U32.HI UR4, URZ, 0x1, UR42 ;  /* 0x000000013f047899 */ /* 0x000fe4000801162a */
[----:B------:R-:W-:Y:S02]  /*6770*/  UISETP.GT.U32.AND UP1, UPT, UR42, 0x1, UPT ;  /* 0x000000012a00788c */ /* 0x000fe4000bf24070 */
[----:B------:R-:W-:Y:S02]  /*6780*/  ULOP3.LUT UR4, UR4, 0x1, URZ, 0xc0, !UPT ;  /* 0x0000000104047892 */ /* 0x000fe4000f8ec03f */
[----:B------:R-:W-:-:S02]  /*6790*/  UISETP.LT.U32.AND UP1, UPT, UR43, 0x2, UP1 ;  /* 0x000000022b00788c */ /* 0x000fc40008f21070 */
[----:B------:R-:W-:Y:S02]  /*67a0*/  UISETP.NE.U32.AND UP0, UPT, UR4, 0x1, UPT ;  /* 0x000000010400788c */ /* 0x000fe4000bf05070 */
[----:B------:R-:W-:Y:S02]  /*67b0*/  USEL UR5, URZ, 0x1, !UP1 ;  /* 0x000000013f057887 */ /* 0x000fe4000c800000 */
[----:B------:R-:W-:Y:S02]  /*67c0*/  UISETP.GT.U32.AND UP0, UPT, UR43, 0x1, !UP0 ;  /* 0x000000012b00788c */ /* 0x000fe4000c704070 */
[----:B------:R-:W-:Y:S02]  /*67d0*/  ULOP3.LUT UR42, UR42, 0x1, URZ, 0xc0, !UPT ;  /* 0x000000012a2a7892 */ /* 0x000fe4000f8ec03f */
[----:B------:R-:W-:-:S04]  /*67e0*/  USEL UR4, URZ, 0x1, !UP0 ;  /* 0x000000013f047887 */ /* 0x000fc8000c000000 */
[----:B------:R-:W-:Y:S01]  /*67f0*/  ULOP3.LUT UR40, UR4, UR40, UR5, 0x96, !UPT ;  /* 0x0000002804287292 */ /* 0x000fe2000f8e9605 */
[----:B------:R-:W-:Y:S11]  /*6800*/  @P0 BRA `(.L_x_158) ;  /* 0xffffffa8005c0947 */ /* 0x000ff6000383ffff */
[----:B------:R-:W-:Y:S05]  /*6810*/  EXIT ;  /* 0x000000000000794d */ /* 0x000fea0003800000 */
.L_x_3:
        /* <DEDUP_REMOVED lines=26> */
.L_x_160:
[--C-:B------:R-:W-:Y:S01]  /*69c0*/  SHF.R.U64 R14, R12, R20, R13.reuse ;  /* 0x000000140c0e7219 */ /* 0x100fe2000000120d */
[----:B------:R-:W0:Y:S01]  /*69d0*/  LDC R24, c[0x0][0x618] ;  /* 0x00018600ff187b82 */ /* 0x000e220000000800 */
[----:B------:R-:W-:Y:S01]  /*69e0*/  I2FP.F32.U32 R8, R6 ;  /* 0x0000000600087245 */ /* 0x000fe20000201000 */
[----:B------:R-:W-:Y:S01]  /*69f0*/  ULDC UR4, c[0x0][0x150] ;  /* 0x0000540000047ab9 */ /* 0x000fe20000000800 */
[----:B------:R-:W-:Y:S02]  /*6a00*/  SHF.R.U32.HI R7, RZ, R20, R13 ;  /* 0x00000014ff077219 */ /* 0x000fe4000001160d */
[----:B------:R-:W-:Y:S01]  /*6a10*/  IADD3 R11, P0, RZ, -R14, RZ ;  /* 0x8000000eff0b7210 */ /* 0x000fe20007f1e0ff */
[----:B------:R-:W-:Y:S01]  /*6a20*/  FMUL R13, R8, UR4 ;  /* 0x00000004080d7c20 */ /* 0x000fe20008400000 */
[----:B------:R-:W-:Y:S01]  /*6a30*/  ULDC UR4, c[0x0][0x154] ;  /* 0x0000550000047ab9 */ /* 0x000fe20000000800 */
[----:B------:R-:W1:Y:S02]  /*6a40*/  LDC.64 R26, c[0x0][0x640] ;  /* 0x00019000ff1a7b82 */ /* 0x000e640000000a00 */
[----:B------:R-:W-:-:S02]  /*6a50*/  IMAD.X R7, RZ, RZ, ~R7, P0 ;  /* 0x000000ffff077224 */ /* 0x000fc400000e0e07 */
[----:B------:R-:W2:Y:S01]  /*6a60*/  F2I.U32.TRUNC.NTZ R13, R13 ;  /* 0x0000000d000d7305 */ /* 0x000ea2000020f000 */
[----:B------:R-:W-:-:S03]  /*6a70*/  IMAD.WIDE.U32 R8, R11, R22, R16 ;  /* 0x000000160b087225 */ /* 0x000fc600078e0010 */
[----:B------:R-:W3:Y:S01]  /*6a80*/  LDC R15, c[0x0][0x144] ;  /* 0x00005100ff0f7b82 */ /* 0x000ee20000000800 */
[----:B------:R-:W-:-:S04]  /*6a90*/  IMAD R10, R7, R22, RZ ;  /* 0x00000016070a7224 */ /* 0x000fc800078e02ff */
[----:B------:R-:W-:Y:S02]  /*6aa0*/  IMAD R7, R11, R23, R10 ;  /* 0x000000170b077224 */ /* 0x000fe400078e020a */
[----:B------:R-:W-:Y:S01]  /*6ab0*/  IMAD.MOV.U32 R10, RZ, RZ, -0x1 ;  /* 0xffffffffff0a7424 */ /* 0x000fe200078e00ff */
[----:B------:R-:W4:Y:S01]  /*6ac0*/  LDC R20, c[0x0][0x608] ;  /* 0x00018200ff147b82 */ /* 0x000f220000000800 */
[----:B------:R-:W-:Y:S01]  /*6ad0*/  IMAD.IADD R7, R9, 0x1, R7 ;  /* 0x0000000109077824 */ /* 0x000fe200078e0207 */
[----:B------:R-:W-:-:S04]  /*6ae0*/  I2FP.F32.U32 R9, R3 ;  /* 0x0000000300097245 */ /* 0x000fc80000201000 */
[-C--:B0-----:R-:W-:Y:S01]  /*6af0*/  SHF.R.U64 R12, R8, R24.reuse, R7 ;  /* 0x00000018080c7219 */ /* 0x081fe20000001207 */
[----:B--2---:R-:W-:Y:S01]  /*6b00*/  IMAD.MOV R8, RZ, RZ, -R13 ;  /* 0x000000ffff087224 */ /* 0x004fe200078e0a0d */
[----:B------:R-:W0:Y:S01]  /*6b10*/  LDC R11, c[0x0][0x658] ;  /* 0x00019600ff0b7b82 */ /* 0x000e220000000800 */
[----:B-1----:R-:W-:Y:S01]  /*6b20*/  ISETP.NE.U32.AND P0, PT, R26, RZ, PT ;  /* 0x000000ff1a00720c */ /* 0x002fe20003f05070 */
[----:B------:R-:W-:Y:S01]  /*6b30*/  FMUL R9, R9, UR4 ;  /* 0x0000000409097c20 */ /* 0x000fe20008400000 */
[----:B------:R-:W-:Y:S02]  /*6b40*/  SHF.R.U32.HI R7, RZ, R24, R7 ;  /* 0x00000018ff077219 */ /* 0x000fe40000011607 */
[----:B------:R-:W-:-:S03]  /*6b50*/  ISETP.NE.AND.EX P0, PT, R27, RZ, PT, P0 ;  /* 0x000000ff1b00720c */ /* 0x000fc60003f05300 */
[----:B------:R-:W1:Y:S01]  /*6b60*/  LDC R22, c[0x0][0x148] ;  /* 0x00005200ff167b82 */ /* 0x000e620000000800 */
[----:B---3--:R-:W-:Y:S02]  /*6b70*/  IMAD R23, R15, R8, R6 ;  /* 0x000000080f177224 */ /* 0x008fe400078e0206 */
[----:B------:R-:W-:-:S05]  /*6b80*/  IMAD.MOV.U32 R8, RZ, RZ, 0x1 ;  /* 0x00000001ff087424 */ /* 0x000fca00078e00ff */
[----:B------:R-:W2:Y:S01]  /*6b90*/  LDC R21, c[0x0][0x600] ;  /* 0x00018000ff157b82 */ /* 0x000ea20000000800 */
[-CC-:B----4-:R-:W-:Y:S02]  /*6ba0*/  SHF.R.U64 R15, R12, R20.reuse, R7.reuse ;  /* 0x000000140c0f7219 */ /* 0x190fe40000001207 */
[----:B------:R-:W-:Y:S02]  /*6bb0*/  SHF.R.U32.HI R6, RZ, R20, R7 ;  /* 0x00000014ff067219 */ /* 0x000fe40000011607 */
[----:B------:R3:W4:Y:S03]  /*6bc0*/  F2I.U32.TRUNC.NTZ R20, R9 ;  /* 0x0000000900147305 */ /* 0x000726000020f000 */
[----:B------:R-:W1:Y:S01]  /*6bd0*/  LDC R25, c[0x0][0x648] ;  /* 0x00019200ff197b82 */ /* 0x000e620000000800 */
[-C--:B0-----:R-:W-:Y:S02]  /*6be0*/  SHF.R.U64 R19, R15, R11.reuse, R6 ;  /* 0x0000000b0f137219 */ /* 0x081fe40000001206 */
[----:B------:R-:W-:-:S02]  /*6bf0*/  SHF.L.U32 R10, R10, R11, RZ ;  /* 0x0000000b0a0a7219 */ /* 0x000fc400000006ff */
[-C--:B------:R-:W-:Y:S01]  /*6c00*/  SHF.R.U32.HI R7, RZ, R11.reuse, R6 ;  /* 0x0000000bff077219 */ /* 0x080fe20000011606 */
[----:B------:R-:W-:Y:S01]  /*6c10*/  IMAD.MOV.U32 R6, RZ, RZ, R19 ;  /* 0x000000ffff067224 */ /* 0x000fe200078e0013 */
[----:B------:R-:W-:Y:S01]  /*6c20*/  SHF.L.U32 R24, R8, R11, RZ ;  /* 0x0000000b08187219 */ /* 0x000fe200000006ff */
[----:B------:R-:W0:Y:S01]  /*6c30*/  LDC R28, c[0x0][0x638] ;  /* 0x00018e00ff1c7b82 */ /* 0x000e220000000800 */
[----:B------:R-:W-:-:S07]  /*6c40*/  LOP3.LUT R30, RZ, R10, RZ, 0x33, !PT ;  /* 0x0000000aff1e7212 */ /* 0x000fce00078e33ff */
[----:B------:R-:W0:Y:S01]  /*6c50*/  LDC R29, c[0x0][0x610] ;  /* 0x00018400ff1d7b82 */ /* 0x000e220000000800 */
[----:B---34-:R-:W-:Y:S05]  /*6c60*/  @!P0 BRA `(.L_x_161) ;  /* 0x0000000000288947 */ /* 0x018fea0003800000 */
[----:B------:R-:W3:Y:S02]  /*6c70*/  LDC R6, c[0x0][0x64c] ;  /* 0x00019300ff067b82 */ /* 0x000ee40000000800 */
[----:B---3--:R-:W-:-:S05]  /*6c80*/  IADD3 R11, P0, R19, R6, RZ ;  /* 0x00000006130b7210 */ /* 0x008fca0007f1e0ff */
        /* <DEDUP_REMOVED lines=8> */
.L_x_161:
[----:B------:R-:W-:Y:S01]  /*6d10*/  ISETP.NE.AND P0, PT, R2, 0x1, PT ;  /* 0x000000010200780c */ /* 0x000fe20003f05270 */
[----:B--2---:R-:W-:Y:S01]  /*6d20*/  VIADD R9, R21, 0xffffffff ;  /* 0xffffffff15097836 */ /* 0x004fe20000000000 */
[----:B-1----:R-:W-:Y:S01]  /*6d30*/  SHF.R.U64 R7, R6, R25, R7 ;  /* 0x0000001906077219 */ /* 0x002fe20000001207 */
[----:B------:R-:W-:Y:S01]  /*6d40*/  IMAD.MOV R20, RZ, RZ, -R20 ;  /* 0x000000ffff147224 */ /* 0x000fe200078e0a14 */
[----:B------:R-:W-:Y:S02]  /*6d50*/  LOP3.LUT R6, R15, R30, RZ, 0xc0, !PT ;  /* 0x0000001e0f067212 */ /* 0x000fe400078ec0ff */
[----:B------:R-:W-:Y:S01]  /*6d60*/  LOP3.LUT R12, R12, R9, RZ, 0xc0, !PT ;  /* 0x000000090c0c7212 */ /* 0x000fe200078ec0ff */
[----:B------:R-:W-:Y:S02]  /*6d70*/  IMAD.MOV R8, RZ, RZ, -R7 ;  /* 0x000000ffff087224 */ /* 0x000fe400078e0a07 */
[----:B------:R-:W-:Y:S02]  /*6d80*/  IMAD R6, R24, R7, R6 ;  /* 0x0000000718067224 */ /* 0x000fe400078e0206 */
[----:B------:R-:W-:-:S02]  /*6d90*/  IMAD.MOV.U32 R9, RZ, RZ, 0x1 ;  /* 0x00000001ff097424 */ /* 0x000fc400078e00ff */
[----:B------:R-:W-:Y:S02]  /*6da0*/  @P0 IMAD R23, R22, R20, R3 ;  /* 0x0000001416170224 */ /* 0x000fe400078e0203 */
[----:B0-----:R-:W-:Y:S02]  /*6db0*/  IMAD R3, R8, R28, R19 ;  /* 0x0000001c08037224 */ /* 0x001fe400078e0213 */
[----:B------:R-:W-:Y:S02]  /*6dc0*/  IMAD R13, R6, R29, R23 ;  /* 0x0000001d060d7224 */ /* 0x000fe400078e0217 */
[----:B------:R-:W-:Y:S02]  /*6dd0*/  IMAD R6, R3, R21, R12 ;  /* 0x0000001503067224 */ /* 0x000fe400078e020c */
[----:B------:R-:W-:-:S03]  /*6de0*/  IMAD.MOV.U32 R8, RZ, RZ, R14 ;  /* 0x000000ffff087224 */ /* 0x000fc600078e000e */
[----:B------:R-:W-:Y:S02]  /*6df0*/  SEL R20, R6, R13, !P0 ;  /* 0x0000000d06147207 */ /* 0x000fe40004000000 */
[----:B------:R-:W-:-:S07]  /*6e00*/  SEL R13, R13, R6, !P0 ;  /* 0x000000060d0d7207 */ /* 0x000fce0004000000 */
.L_x_159:
[----:B------:R-:W-:-:S08]  /*6e10*/  NOP ;  /* 0x0000000000007918 */ /* 0x000fd00000000000 */
[----:B------:R-:W0:-:S00]  /*6e20*/  USETMAXREG.DEALLOC.CTAPOOL 0x28 ;  /* 0x00000028000079c8 */ /* 0x000e0000080e0500 */
[----:B0-----:R-:W-:-:S13]  /*6e30*/  ISETP.NE.AND P0, PT, R0, RZ, PT ;  /* 0x000000ff0000720c */ /* 0x001fda0003f05270 */
[----:B------:R-:W-:Y:S05]  /*6e40*/  @P0 EXIT ;  /* 0x000000000000094d */ /* 0x000fea0003800000 */
[----:B------:R-:W-:Y:S01]  /*6e50*/  LOP3.LUT P0, RZ, R9, 0xff, RZ, 0xc0, !PT ;  /* 0x000000ff09ff7812 */ /* 0x000fe2000780c0ff */
[----:B------:R-:W-:Y:S02]  /*6e60*/  IMAD.MOV.U32 R0, RZ, RZ, 0x1 ;  /* 0x00000001ff007424 */ /* 0x000fe400078e00ff */
[----:B------:R-:W-:-:S10]  /*6e70*/  IMAD.MOV.U32 R3, RZ, RZ, RZ ;  /* 0x000000ffff037224 */ /* 0x000fd400078e00ff */
[----:B------:R-:W-:Y:S05]  /*6e80*/  @!P0 BRA `(.L_x_162) ;  /* 0x0000000c00448947 */ /* 0x000fea0003800000 */
[----:B------:R-:W0:Y:S01]  /*6e90*/  LDC R0, c[0x0][0x28c] ;  /* 0x0000a300ff007b82 */ /* 0x000e220000000800 */
[----:B------:R-:W-:Y:S01]  /*6ea0*/  LOP3.LUT P0, RZ, R4, 0x1f, RZ, 0xc0, !PT ;  /* 0x0000001f04ff7812 */ /* 0x000fe2000780c0ff */
[----:B------:R-:W-:Y:S01]  /*6eb0*/  ULDC UR5, c[0x0][0x658] ;  /* 0x0001960000057ab9 */ /* 0x000fe20000000800 */
[----:B------:R-:W-:Y:S01]  /*6ec0*/  UMOV UR6, 0xffffffff ;  /* 0xffffffff00067882 */ /* 0x000fe20000000000 */
[----:B------:R-:W-:Y:S01]  /*6ed0*/  BSSY B0, `(.L_x_162) ;  /* 0x00000cc000007945 */ /* 0x000fe20003800000 */
[----:B------:R-:W-:Y:S01]  /*6ee0*/  USHF.L.U32 UR6, UR6, UR5, URZ ;  /* 0x0000000506067299 */ /* 0x000fe2000800063f */
[C---:B------:R-:W-:Y:S01]  /*6ef0*/  ISETP.NE.AND P2, PT, R5.reuse, RZ, PT ;  /* 0x000000ff0500720c */ /* 0x040fe20003f45270 */
[----:B------:R-:W-:Y:S01]  /*6f00*/  UMOV UR7, 0x1 ;  /* 0x0000000100077882 */ /* 0x000fe20000000000 */
[----:B------:R-:W-:Y:S01]  /*6f10*/  ISETP.NE.OR P0, PT, R5, RZ, !P0 ;  /* 0x000000ff0500720c */ /* 0x000fe20004705670 */
[----:B------:R-:W-:Y:S01]  /*6f20*/  IMAD.MOV.U32 R11, RZ, RZ, 0x1 ;  /* 0x00000001ff0b7424 */ /* 0x000fe200078e00ff */
[----:B------:R-:W-:Y:S01]  /*6f30*/  LOP3.LUT R19, R18, 0x2, RZ, 0xfc, !PT ;  /* 0x0000000212137812 */ /* 0x000fe200078efcff */
[----:B------:R-:W-:Y:S01]  /*6f40*/  ULDC UR4, c[0x0][0x600] ;  /* 0x0001800000047ab9 */ /* 0x000fe20000000800 */
[----:B------:R-:W-:-:S02]  /*6f50*/  USHF.L.U32 UR13, UR7, UR5, URZ ;  /* 0x00000005070d7299 */ /* 0x000fc4000800063f */
[----:B------:R-:W-:Y:S02]  /*6f60*/  UIADD3 UR4, UR4, -0x1, URZ ;  /* 0xffffffff04047890 */ /* 0x000fe4000fffe03f */
[----:B------:R-:W-:Y:S01]  /*6f70*/  ULOP3.LUT UR5, URZ, UR6, URZ, 0x33, !UPT ;  /* 0x000000063f057292 */ /* 0x000fe2000f8e333f */
[----:B------:R-:W-:Y:S01]  /*6f80*/  ULDC.64 UR22, c[0x0][0x198] ;  /* 0x0000660000167ab9 */ /* 0x000fe20000000a00 */
[----:B0-----:R-:W-:-:S05]  /*6f90*/  VIADD R0, R0, 0x7f ;  /* 0x0000007f00007836 */ /* 0x001fca0000000000 */
[----:B------:R-:W-:-:S04]  /*6fa0*/  SHF.R.S32.HI R3, RZ, 0x1f, R0 ;  /* 0x0000001fff037819 */ /* 0x000fc80000011400 */
[----:B------:R-:W-:Y:S01]  /*6fb0*/  LEA.HI R3, R3, R0, RZ, 0x7 ;  /* 0x0000000003037211 */ /* 0x000fe200078f38ff */
[----:B------:R-:W-:-:S03]  /*6fc0*/  IMAD.MOV.U32 R0, RZ, RZ, 0x1 ;  /* 0x00000001ff007424 */ /* 0x000fc600078e00ff */
[----:B------:R-:W-:Y:S01]  /*6fd0*/  SHF.R.S32.HI R12, RZ, 0x7, R3 ;  /* 0x00000007ff0c7819 */ /* 0x000fe20000011403 */
[----:B------:R-:W-:-:S04]  /*6fe0*/  IMAD.MOV.U32 R3, RZ, RZ, RZ ;  /* 0x000000ffff037224 */ /* 0x000fc800078e00ff */
[----:B------:R-:W-:-:S07]  /*6ff0*/  VIADD R10, R12, 0x1 ;  /* 0x000000010c0a7836 */ /* 0x000fce0000000000 */
.L_x_174:
[----:B------:R-:W-:-:S03]  /*7000*/  UMOV UR6, 0xffffffff ;  /* 0xffffffff00067882 */ /* 0x000fc60000000000 */
[----:B------:R-:W-:Y:S05]  /*7010*/  BRA.DIV UR6, `(.L_x_163) ;  /* 0x0000000e06847947 */ /* 0x000fea000b800000 */
[----:B------:R-:W-:-:S13]  /*7020*/  ELECT P6, URZ, PT ;  /* 0x00000000003f782f */ /* 0x000fda00038c0000 */
.L_x_183:
[----:B------:R-:W0:Y:S01]  /*7030*/  LDC R4, c[0x0][0x28c] ;  /* 0x0000a300ff047b82 */ /* 0x000e220000000800 */
[----:B------:R-:W-:Y:S01]  /*7040*/  BSSY B1, `(.L_x_164) ;  /* 0x0000041000017945 */ /* 0x000fe20003800000 */
[----:B0-----:R-:W-:-:S13]  /*7050*/  ISETP.LT.OR P6, PT, R4, 0x1, !P6 ;  /* 0x000000010400780c */ /* 0x001fda00077c1670 */
[----:B------:R-:W-:Y:S05]  /*7060*/  @P6 BRA `(.L_x_165) ;  /* 0x0000000000f86947 */ /* 0x000fea0003800000 */
[----:B------:R-:W-:Y:S02]  /*7070*/  IMAD.SHL.U32 R13, R13, 0x80, RZ ;  /* 0x000000800d0d7824 */ /* 0x000fe400078e00ff */
[----:B------:R-:W-:Y:S02]  /*7080*/  IMAD.SHL.U32 R20, R20, 0x80, RZ ;  /* 0x0000008014147824 */ /* 0x000fe400078e00ff */
[----:B------:R-:W-:Y:S02]  /*7090*/  IMAD.MOV.U32 R21, RZ, RZ, RZ ;  /* 0x000000ffff157224 */ /* 0x000fe400078e00ff */
[----:B------:R-:W-:Y:S02]  /*70a0*/  IMAD.MOV.U32 R4, RZ, RZ, R10 ;  /* 0x000000ffff047224 */ /* 0x000fe400078e000a */
[----:B------:R-:W-:Y:S02]  /*70b0*/  IMAD.MOV.U32 R5, RZ, RZ, R0 ;  /* 0x000000ffff057224 */ /* 0x000fe400078e0000 */
[----:B------:R-:W-:-:S07]  /*70c0*/  IMAD.MOV.U32 R6, RZ, RZ, R3 ;  /* 0x000000ffff067224 */ /* 0x000fce00078e0003 */
.L_x_169:
[----:B------:R-:W0:Y:S01]  /*70d0*/  S2R R14, SR_CgaCtaId ;  /* 0x00000000000e7919 */ /* 0x000e220000008800 */
[----:B------:R-:W-:Y:S01]  /*70e0*/  MOV R7, 0x400 ;  /* 0x0000040000077802 */ /* 0x000fe20000000f00 */
[----:B------:R-:W1:Y:S03]  /*70f0*/  @!P2 LDC R9, c[0x0][0x500] ;  /* 0x00014000ff09ab82 */ /* 0x000e660000000800 */
[----:B0-----:R-:W-:Y:S02]  /*7100*/  LEA R15, R14, R7, 0x18 ;  /* 0x000000070e0f7211 */ /* 0x001fe400078ec0ff */
[----:B------:R-:W-:-:S03]  /*7110*/  SHF.L.U32 R7, R5, 0x1f, RZ ;  /* 0x0000001f05077819 */ /* 0x000fc600000006ff */
[----:B------:R-:W-:-:S04]  /*7120*/  IMAD R14, R6, 0x8, R15 ;  /* 0x00000008060e7824 */ /* 0x000fc800078e020f */
[----:B------:R-:W0:Y:S02]  /*7130*/  SYNCS.PHASECHK.TRANS64.TRYWAIT P1, [R14+URZ+0x10], R7 ;  /* 0x000010070e0075a7 */ /* 0x000e24000802017f */
[----:B01----:R-:W-:Y:S05]  /*7140*/  @!P1 BRA `(.L_x_166) ;  /* 0x0000000c00589947 */ /* 0x003fea0003800000 */
.L_x_184:
[----:B0-----:R-:W-:Y:S01]  /*7150*/  PRMT R7, R19, 0x9910, RZ ;  /* 0x0000991013077816 */ /* 0x001fe200000000ff */
[----:B------:R0:W-:Y:S03]  /*7160*/  @!P2 SYNCS.ARRIVE.TRANS64 RZ, [R14+URZ], R9 ;  /* 0x000000090effa9a7 */ /* 0x0001e6000800003f */
[----:B------:R-:W-:-:S13]  /*7170*/  ISETP.NE.AND P1, PT, R7, 0x2, PT ;  /* 0x000000020700780c */ /* 0x000fda0003f25270 */
[----:B0-----:R-:W-:Y:S05]  /*7180*/  @P1 BRA `(.L_x_167) ;  /* 0x0000000000041947 */ /* 0x001fea0003800000 */
[----:B------:R-:W-:Y:S01]  /*7190*/  BPT.TRAP 0x1 ;  /* 0x000000040000795c */ /* 0x000fe20000300000 */
.L_x_167:
[----:B------:R-:W-:Y:S05]  /*71a0*/  @P0 BRA `(.L_x_168) ;  /* 0x0000000000040947 */ /* 0x000fea0003800000 */
[----:B------:R-:W-:Y:S01]  /*71b0*/  BPT.TRAP 0x1 ;  /* 0x000000040000795c */ /* 0x000fe20000300000 */
.L_x_168:
[----:B------:R-:W-:Y:S01]  /*71c0*/  IMAD R15, R6, 0x8000, R15 ;  /* 0x00008000060f7824 */ /* 0x000fe200078e020f */
[----:B------:R-:W-:Y:S01]  /*71d0*/  R2UR UR34, R21 ;  /* 0x00000000152272ca */ /* 0x000fe200000e0000 */
[----:B------:R-:W-:Y:S01]  /*71e0*/  VIADD R4, R4, 0xffffffff ;  /* 0xffffffff04047836 */ /* 0x000fe20000000000 */
[----:B------:R-:W-:Y:S01]  /*71f0*/  R2UR UR33, R14 ;  /* 0x000000000e2172ca */ /* 0x000fe200000e0000 */
[----:B------:R-:W-:Y:S01]  /*7200*/  UIADD3 UR6, UP0, UR22, 0xf0, URZ ;  /* 0x000000f016067890 */ /* 0x000fe2000ff1e03f */
[----:B------:R-:W-:Y:S01]  /*7210*/  R2UR UR8, R15 ;  /* 0x000000000f0872ca */ /* 0x000fe200000e0000 */
[----:B------:R-:W-:Y:S01]  /*7220*/  UIADD3 UR30, UP1, UR22, 0x1f0, URZ ;  /* 0x000001f0161e7890 */ /* 0x000fe2000ff3e03f */
[----:B------:R-:W-:Y:S01]  /*7230*/  R2UR UR35, R13 ;  /* 0x000000000d2372ca */ /* 0x000fe200000e0000 */
[----:B------:R-:W-:Y:S01]  /*7240*/  UIADD3.X UR7, URZ, UR23, URZ, UP0, !UPT ;  /* 0x000000173f077290 */ /* 0x000fe200087fe43f */
[----:B------:R-:W-:Y:S01]  /*7250*/  R2UR UR36, R8 ;  /* 0x00000000082472ca */ /* 0x000fe200000e0000 */
[----:B------:R-:W-:Y:S01]  /*7260*/  UIADD3.X UR31, URZ, UR23, URZ, UP1, !UPT ;  /* 0x000000173f1f7290 */ /* 0x000fe20008ffe43f */
[----:B------:R-:W-:Y:S01]  /*7270*/  R2UR UR19, R20 ;  /* 0x00000000141372ca */ /* 0x000fe200000e0000 */
[----:B------:R-:W-:Y:S01]  /*7280*/  VIADD R6, R6, 0x1 ;  /* 0x0000000106067836 */ /* 0x000fe20000000000 */
[----:B------:R-:W-:Y:S01]  /*7290*/  ISETP.GT.AND P3, PT, R4, 0x1, PT ;  /* 0x000000010400780c */ /* 0x000fe20003f64270 */
[----:B------:R-:W-:Y:S01]  /*72a0*/  UIADD3 UR26, UR34, 0x40, URZ ;  /* 0x00000040221a7890 */ /* 0x000fe2000fffe03f */
[----:B------:R-:W-:Y:S01]  /*72b0*/  VIADD R21, R21, 0x80 ;  /* 0x0000008015157836 */ /* 0x000fe20000000000 */
[----:B------:R-:W-:Y:S01]  /*72c0*/  UMOV UR14, 0x0 ;  /* 0x00000000000e7882 */ /* 0x000fe20000000000 */
[----:B------:R-:W-:Y:S01]  /*72d0*/  UMOV UR15, 0x10000000 ;  /* 0x10000000000f7882 */ /* 0x000fe20000000000 */
[----:B------:R-:W-:Y:S01]  /*72e0*/  UIADD3 UR32, UR8, 0x100, URZ ;  /* 0x0000010008207890 */ /* 0x000fe2000fffe03f */
[----:B------:R-:W-:Y:S01]  /*72f0*/  ISETP.NE.AND P1, PT, R6, 0x2, PT ;  /* 0x000000020600780c */ /* 0x000fe20003f25270 */
[----:B------:R-:W-:-:S02]  /*7300*/  UIADD3 UR24, UR8, 0x4100, URZ ;  /* 0x0000410008187890 */ /* 0x000fc4000fffe03f */
[----:B------:R-:W-:Y:S01]  /*7310*/  UIADD3 UR16, UR8, 0x10100, URZ ;  /* 0x0001010008107890 */ /* 0x000fe2000fffe03f */
[----:B------:R-:W-:Y:S01]  /*7320*/  SEL R14, RZ, 0x1, P1 ;  /* 0x00000001ff0e7807 */ /* 0x000fe20000800000 */
[----:B------:R-:W-:Y:S01]  /*7330*/  UIADD3 UR8, UR8, 0x14100, URZ ;  /* 0x0001410008087890 */ /* 0x000fe2000fffe03f */
[----:B------:R-:W-:Y:S01]  /*7340*/  SEL R6, R6, RZ, P1 ;  /* 0x000000ff06067207 */ /* 0x000fe20000800000 */
[----:B------:R-:W-:Y:S01]  /*7350*/  UMOV UR25, UR33 ;  /* 0x0000002100197c82 */ /* 0x000fe20008000000 */
[----:B------:R-:W-:Y:S01]  /*7360*/  UMOV UR27, UR35 ;  /* 0x00000023001b7c82 */ /* 0x000fe20008000000 */
[----:B------:R-:W-:Y:S01]  /*7370*/  UMOV UR28, UR36 ;  /* 0x00000024001c7c82 */ /* 0x000fe20008000000 */
[----:B------:R-:W-:Y:S01]  /*7380*/  UMOV UR17, UR33 ;  /* 0x0000002100117c82 */ /* 0x000fe20008000000 */
[----:B------:R-:W-:Y:S01]  /*7390*/  UMOV UR18, UR34 ;  /* 0x0000002200127c82 */ /* 0x000fe20008000000 */
[----:B------:R-:W-:Y:S01]  /*73a0*/  UMOV UR20, UR36 ;  /* 0x0000002400147c82 */ /* 0x000fe20008000000 */
[----:B------:R0:W-:Y:S01]  /*73b0*/  UTMALDG.3D [UR32], [UR6], desc[UR14] ;  /* 0x00000e20060075b4 */ /* 0x0001e20008011000 */
[----:B------:R-:W-:Y:S01]  /*73c0*/  UMOV UR9, UR33 ;  /* 0x0000002100097c82 */ /* 0x000fe20008000000 */
[----:B------:R-:W-:Y:S01]  /*73d0*/  UMOV UR11, UR19 ;  /* 0x00000013000b7c82 */ /* 0x000fe20008000000 */
[----:B------:R-:W-:Y:S01]  /*73e0*/  UMOV UR12, UR36 ;  /* 0x00000024000c7c82 */ /* 0x000fe20008000000 */
[----:B------:R-:W-:Y:S01]  /*73f0*/  UMOV UR10, UR26 ;  /* 0x0000001a000a7c82 */ /* 0x000fe20008000000 */
[----:B------:R-:W-:Y:S01]  /*7400*/  LOP3.LUT R5, R5, R14, RZ, 0x3c, !PT ;  /* 0x0000000e05057212 */ /* 0x000fe200078e3cff */
[----:B------:R0:W-:Y:S01]  /*7410*/  UTMALDG.3D [UR24], [UR6], desc[UR14] ;  /* 0x00000e18060075b4 */ /* 0x0001e20008011000 */
[----:B------:R0:W-:Y:S01]  /*7420*/  UTMALDG.3D [UR16], [UR30], desc[UR14] ;  /* 0x00000e101e0075b4 */ /* 0x0001e20008011000 */
[----:B------:R0:W-:Y:S02]  /*7430*/  UTMALDG.3D [UR8], [UR30], desc[UR14] ;  /* 0x00000e081e0075b4 */ /* 0x0001e40008011000 */
[----:B0-----:R-:W-:Y:S05]  /*7440*/  @P3 BRA `(.L_x_169) ;  /* 0xfffffffc00203947 */ /* 0x001fea000383ffff */
.L_x_165:
[----:B------:R-:W-:Y:S05]  /*7450*/  BSYNC B1 ;  /* 0x0000000000017941 */ /* 0x000fea0003800000 */
.L_x_164:
[----:B------:R-:W-:Y:S01]  /*7460*/  LOP3.LUT P3, RZ, R11, 0xff, RZ, 0xc0, !PT ;  /* 0x000000ff0bff7812 */ /* 0x000fe2000786c0ff */
[----:B------:R-:W-:Y:S01]  /*7470*/  IMAD.IADD R3, R12, 0x1, R3 ;  /* 0x000000010c037824 */ /* 0x000fe200078e0203 */
[----:B------:R-:W-:Y:S01]  /*7480*/  IADD3 R16, P4, R16, UR38, RZ ;  /* 0x0000002610107c10 */ /* 0x000fe2000ff9e0ff */
[----:B------:R-:W-:Y:S01]  /*7490*/  ULDC.64 UR6, c[0x0][0x650] ;  /* 0x0001940000067ab9 */ /* 0x000fe20000000a00 */
[----:B------:R-:W-:Y:S01]  /*74a0*/  BSSY B1, `(.L_x_170) ;  /* 0x000006c000017945 */ /* 0x000fe20003800000 */
[----:B------:R-:W-:Y:S01]  /*74b0*/  IMAD.MOV.U32 R13, RZ, RZ, -0x1 ;  /* 0xffffffffff0d7424 */ /* 0x000fe200078e00ff */
[----:B------:R-:W-:Y:S01]  /*74c0*/  ISETP.GT.U32.AND P1, PT, R3, 0x1, PT ;  /* 0x000000010300780c */ /* 0x000fe20003f24070 */
[----:B------:R-:W-:Y:S01]  /*74d0*/  IMAD.MOV.U32 R20, RZ, RZ, -0x1 ;  /* 0xffffffffff147424 */ /* 0x000fe200078e00ff */
[----:B------:R-:W-:Y:S01]  /*74e0*/  SHF.R.U32.HI R4, RZ, 0x1, R3 ;  /* 0x00000001ff047819 */ /* 0x000fe20000011603 */
[----:B------:R-:W-:Y:S01]  /*74f0*/  IMAD.MOV.U32 R8, RZ, RZ, -0x1 ;  /* 0xffffffffff087424 */ /* 0x000fe200078e00ff */
[----:B------:R-:W-:-:S02]  /*7500*/  ISETP.LT.U32.AND P1, PT, R12, 0x2, P1 ;  /* 0x000000020c00780c */ /* 0x000fc40000f21070 */
[----:B------:R-:W-:Y:S01]  /*7510*/  IADD3.X R17, R17, UR41, RZ, P4, !PT ;  /* 0x0000002911117c10 */ /* 0x000fe2000a7fe4ff */
[----:B------:R-:W0:Y:S01]  /*7520*/  @P3 S2R R6, SR_CgaCtaId ;  /* 0x0000000000063919 */ /* 0x000e220000008800 */
[----:B------:R-:W-:Y:S02]  /*7530*/  @P3 MOV R5, 0x400 ;  /* 0x0000040000053802 */ /* 0x000fe40000000f00 */
[----:B------:R-:W-:Y:S02]  /*7540*/  ISETP.GE.U32.AND P4, PT, R16, UR6, PT ;  /* 0x0000000610007c0c */ /* 0x000fe4000bf86070 */
[----:B------:R-:W-:Y:S02]  /*7550*/  LOP3.LUT R4, R4, 0x1, RZ, 0xc0, !PT ;  /* 0x0000000104047812 */ /* 0x000fe400078ec0ff */
[----:B------:R-:W-:Y:S02]  /*7560*/  LOP3.LUT R3, R3, 0x1, RZ, 0xc0, !PT ;  /* 0x0000000103037812 */ /* 0x000fe400078ec0ff */
[----:B------:R-:W-:-:S02]  /*7570*/  PRMT R11, RZ, 0x7610, R11 ;  /* 0x00007610ff0b7816 */ /* 0x000fc4000000000b */
[----:B0-----:R-:W-:-:S04]  /*7580*/  @P3 LEA R5, R6, R5, 0x18 ;  /* 0x0000000506053211 */ /* 0x001fc800078ec0ff */
[----:B------:R0:W-:Y:S01]  /*7590*/  @P3 SYNCS.ARRIVE.TRANS64.A1T0 RZ, [R5+URZ+0x38], RZ ;  /* 0x000038ff05ff39a7 */ /* 0x0001e2000810003f */
[----:B------:R-:W-:-:S04]  /*75a0*/  ISETP.NE.U32.AND P3, PT, R4, 0x1, PT ;  /* 0x000000010400780c */ /* 0x000fc80003f65070 */
[----:B------:R-:W-:Y:S02]  /*75b0*/  ISETP.GT.U32.AND P3, PT, R12, 0x1, !P3 ;  /* 0x000000010c00780c */ /* 0x000fe40005f64070 */
[----:B0-----:R-:W-:Y:S02]  /*75c0*/  SEL R5, RZ, 0x1, !P1 ;  /* 0x00000001ff057807 */ /* 0x001fe40004800000 */
[----:B------:R-:W-:Y:S02]  /*75d0*/  ISETP.GE.U32.AND.EX P1, PT, R17, UR7, PT, P4 ;  /* 0x0000000711007c0c */ /* 0x000fe4000bf26140 */
[----:B------:R-:W-:-:S04]  /*75e0*/  SEL R4, RZ, 0x1, !P3 ;  /* 0x00000001ff047807 */ /* 0x000fc80005800000 */
[----:B------:R-:W-:Y:S02]  /*75f0*/  LOP3.LUT R0, R4, R0, R5, 0x96, !PT ;  /* 0x0000000004007212 */ /* 0x000fe400078e9605 */
[----:B------:R-:W-:-:S05]  /*7600*/  PRMT R4, RZ, 0x7610, R4 ;  /* 0x00007610ff047816 */ /* 0x000fca0000000004 */
[----:B------:R-:W-:Y:S05]  /*7610*/  @P1 BRA `(.L_x_171) ;  /* 0x0000000400501947 */ /* 0x000fea0003800000 */
[----:B------:R-:W-:Y:S01]  /*7620*/  ULDC.64 UR6, c[0x0][0x628] ;  /* 0x00018a0000067ab9 */ /* 0x000fe20000000a00 */
[----:B------:R-:W0:Y:S01]  /*7630*/  S2R R14, SR_CTAID.X ;  /* 0x00000000000e7919 */ /* 0x000e220000002500 */
[----:B------:R-:W-:Y:S01]  /*7640*/  ISETP.NE.U32.AND P1, PT, RZ, UR6, PT ;  /* 0x00000006ff007c0c */ /* 0x000fe2000bf25070 */
[----:B------:R-:W-:Y:S01]  /*7650*/  ULDC UR9, c[0x0][0x630] ;  /* 0x00018c0000097ab9 */ /* 0x000fe20000000800 */
[----:B------:R-:W-:Y:S01]  /*7660*/  IMAD.MOV.U32 R4, RZ, RZ, R16 ;  /* 0x000000ffff047224 */ /* 0x000fe200078e0010 */
[----:B------:R-:W1:Y:S01]  /*7670*/  S2R R13, SR_CTAID.Y ;  /* 0x00000000000d7919 */ /* 0x000e620000002600 */
[----:B------:R-:W-:Y:S01]  /*7680*/  ISETP.NE.AND.EX P1, PT, RZ, UR7, PT, P1 ;  /* 0x00000007ff007c0c */ /* 0x000fe2000bf25310 */
[----:B------:R-:W-:-:S12]  /*7690*/  IMAD.MOV.U32 R5, RZ, RZ, R17 ;  /* 0x000000ffff057224 */ /* 0x000fd800078e0011 */
[----:B------:R-:W-:Y:S05]  /*76a0*/  @!P1 BRA `(.L_x_172) ;  /* 0x0000000000289947 */ /* 0x000fea0003800000 */
[----:B------:R-:W-:Y:S02]  /*76b0*/  ULDC UR8, c[0x0][0x634] ;  /* 0x00018d0000087ab9 */ /* 0x000fe40000000800 */
[----:B------:R-:W-:-:S05]  /*76c0*/  IADD3 R9, P1, R16, UR8, RZ ;  /* 0x0000000810097c10 */ /* 0x000fca000ff3e0ff */
[----:B------:R-:W-:-:S04]  /*76d0*/  IMAD.X R15, RZ, RZ, R17, P1 ;  /* 0x000000ffff0f7224 */ /* 0x000fc800008e0611 */
[----:B------:R-:W-:-:S04]  /*76e0*/  IMAD.WIDE.U32 R6, R15, UR6, RZ ;  /* 0x000000060f067c25 */ /* 0x000fc8000f8e00ff */
[----:B------:R-:W-:-:S04]  /*76f0*/  IMAD.WIDE.U32 R6, P1, R9, UR7, R6 ;  /* 0x0000000709067c25 */ /* 0x000fc8000f820006 */
[----:B------:R-:W-:-:S04]  /*7700*/  IMAD.WIDE.U32 R8, R9, UR6, RZ ;  /* 0x0000000609087c25 */ /* 0x000fc8000f8e00ff */
[----:B------:R-:W-:Y:S01]  /*7710*/  IMAD.X R5, RZ, RZ, RZ, P1 ;  /* 0x000000ffff057224 */ /* 0x000fe200008e06ff */
[----:B------:R-:W-:Y:S01]  /*7720*/  IADD3 RZ, P1, R9, R6, RZ ;  /* 0x0000000609ff7210 */ /* 0x000fe20007f3e0ff */
[----:B------:R-:W-:-:S04]  /*7730*/  IMAD.MOV.U32 R4, RZ, RZ, R7 ;  /* 0x000000ffff047224 */ /* 0x000fc800078e0007 */
[----:B------:R-:W-:-:S08]  /*7740*/  IMAD.WIDE.U32.X R4, R15, UR7, R4, P1 ;  /* 0x000000070f047c25 */ /* 0x000fd000088e0404 */
.L_x_172:
[--C-:B------:R-:W-:Y:S01]  /*7750*/  SHF.R.U64 R8, R4, UR9, R5.reuse ;  /* 0x0000000904087c19 */ /* 0x100fe20008001205 */
[----:B------:R-:W-:Y:S01]  /*7760*/  ULDC.64 UR6, c[0x0][0x620] ;  /* 0x0001880000067ab9 */ /* 0x000fe20000000a00 */
[----:B------:R-:W-:Y:S01]  /*7770*/  SHF.R.U32.HI R4, RZ, UR9, R5 ;  /* 0x00000009ff047c19 */ /* 0x000fe20008011605 */
[----:B------:R-:W2:Y:S01]  /*7780*/  LDC R25, c[0x0][0x144] ;  /* 0x00005100ff197b82 */ /* 0x000ea20000000800 */
[----:B------:R-:W-:Y:S01]  /*7790*/  IADD3 R7, P1, RZ, -R8, RZ ;  /* 0x80000008ff077210 */ /* 0x000fe20007f3e0ff */
[----:B------:R-:W-:Y:S01]  /*77a0*/  ULDC.64 UR10, c[0x0][0x640] ;  /* 0x00019000000a7ab9 */ /* 0x000fe20000000a00 */
[----:B0-----:R-:W-:Y:S01]  /*77b0*/  I2FP.F32.U32 R9, R14 ;  /* 0x0000000e00097245 */ /* 0x001fe20000201000 */
[----:B------:R-:W-:Y:S02]  /*77c0*/  ULDC UR8, c[0x0][0x608] ;  /* 0x0001820000087ab9 */ /* 0x000fe40000000800 */
[----:B------:R-:W-:Y:S01]  /*77d0*/  IMAD.X R4, RZ, RZ, ~R4, P1 ;  /* 0x000000ffff047224 */ /* 0x000fe200008e0e04 */
[----:B------:R-:W-:Y:S01]  /*77e0*/  ISETP.NE.U32.AND P1, PT, RZ, UR10, PT ;  /* 0x0000000aff007c0c */ /* 0x000fe2000bf25070 */
[----:B------:R-:W0:Y:S02]  /*77f0*/  LDC R20, c[0x0][0x148] ;  /* 0x00005200ff147b82 */ /* 0x000e240000000800 */
[----:B------:R-:W-:Y:S01]  /*7800*/  IMAD R6, R4, UR6, RZ ;  /* 0x0000000604067c24 */ /* 0x000fe2000f8e02ff */
[----:B------:R-:W-:Y:S01]  /*7810*/  ISETP.NE.AND.EX P1, PT, RZ, UR11, PT, P1 ;  /* 0x0000000bff007c0c */ /* 0x000fe2000bf25310 */
[----:B------:R-:W-:Y:S01]  /*7820*/  IMAD.WIDE.U32 R4, R7, UR6, R16 ;  /* 0x0000000607047c25 */ /* 0x000fe2000f8e0010 */
[----:B------:R-:W-:-:S03]  /*7830*/  ULDC UR6, c[0x0][0x150] ;  /* 0x0000540000067ab9 */ /* 0x000fc60000000800 */
[----:B------:R-:W-:Y:S02]  /*7840*/  IMAD R7, R7, UR7, R6 ;  /* 0x0000000707077c24 */ /* 0x000fe4000f8e0206 */
[----:B------:R-:W-:Y:S01]  /*7850*/  FMUL R6, R9, UR6 ;  /* 0x0000000609067c20 */ /* 0x000fe20008400000 */
[----:B------:R-:W-:Y:S01]  /*7860*/  ULDC UR6, c[0x0][0x618] ;  /* 0x0001860000067ab9 */ /* 0x000fe20000000800 */
[----:B------:R-:W-:Y:S01]  /*7870*/  ULDC UR7, c[0x0][0x154] ;  /* 0x0000550000077ab9 */ /* 0x000fe20000000800 */
[----:B------:R-:W-:-:S03]  /*7880*/  IMAD.IADD R5, R5, 0x1, R7 ;  /* 0x0000000105057824 */ /* 0x000fc600078e0207 */
[----:B------:R-:W3:Y:S02]  /*7890*/  F2I.U32.TRUNC.NTZ R6, R6 ;  /* 0x0000000600067305 */ /* 0x000ee4000020f000 */
[----:B------:R-:W-:Y:S02]  /*78a0*/  SHF.R.U64 R9, R4, UR6, R5 ;  /* 0x0000000604097c19 */ /* 0x000fe40008001205 */
[----:B-1----:R-:W-:-:S05]  /*78b0*/  I2FP.F32.U32 R4, R13 ;  /* 0x0000000d00047245 */ /* 0x002fca0000201000 */
[----:B------:R-:W-:Y:S01]  /*78c0*/  FMUL R22, R4, UR7 ;  /* 0x0000000704167c20 */ /* 0x000fe20008400000 */
[----:B------:R-:W-:Y:S01]  /*78d0*/  SHF.R.U32.HI R4, RZ, UR6, R5 ;  /* 0x00000006ff047c19 */ /* 0x000fe20008011605 */
[----:B------:R-:W-:-:S03]  /*78e0*/  ULDC UR6, c[0x0][0x658] ;  /* 0x0001960000067ab9 */ /* 0x000fc60000000800 */
[--C-:B------:R-:W-:Y:S01]  /*78f0*/  SHF.R.U64 R21, R9, UR8, R4.reuse ;  /* 0x0000000809157c19 */ /* 0x100fe20008001204 */
[----:B------:R-:W1:Y:S01]  /*7900*/  F2I.U32.TRUNC.NTZ R22, R22 ;  /* 0x0000001600167305 */ /* 0x000e62000020f000 */
[----:B------:R-:W-:Y:S01]  /*7910*/  SHF.R.U32.HI R4, RZ, UR8, R4 ;  /* 0x00000008ff047c19 */ /* 0x000fe20008011604 */
[----:B---3--:R-:W-:-:S03]  /*7920*/  IMAD.MOV R6, RZ, RZ, -R6 ;  /* 0x000000ffff067224 */ /* 0x008fc600078e0a06 */
[----:B------:R-:W-:Y:S01]  /*7930*/  SHF.R.U64 R15, R21, UR6, R4 ;  /* 0x00000006150f7c19 */ /* 0x000fe20008001204 */
[----:B--2---:R-:W-:Y:S01]  /*7940*/  IMAD R14, R25, R6, R14 ;  /* 0x00000006190e7224 */ /* 0x004fe200078e020e */
[----:B------:R-:W-:-:S03]  /*7950*/  SHF.R.U32.HI R23, RZ, UR6, R4 ;  /* 0x00000006ff177c19 */ /* 0x000fc60008011604 */
[----:B------:R-:W-:Y:S02]  /*7960*/  IMAD.MOV.U32 R4, RZ, RZ, R15 ;  /* 0x000000ffff047224 */ /* 0x000fe400078e000f */
[----:B------:R-:W-:Y:S01]  /*7970*/  IMAD.MOV.U32 R5, RZ, RZ, R23 ;  /* 0x000000ffff057224 */ /* 0x000fe200078e0017 */
[----:B-1----:R-:W-:Y:S06]  /*7980*/  @!P1 BRA `(.L_x_173) ;  /* 0x0000000000289947 */ /* 0x002fec0003800000 */
[----:B------:R-:W-:Y:S02]  /*7990*/  ULDC UR6, c[0x0][0x64c] ;  /* 0x0001930000067ab9 */ /* 0x000fe40000000800 */
[----:B------:R-:W-:-:S05]  /*79a0*/  IADD3 R5, P1, R15, UR6, RZ ;  /* 0x000000060f057c10 */ /* 0x000fca000ff3e0ff */
[----:B------:R-:W-:-:S04]  /*79b0*/  IMAD.X R23, RZ, RZ, R23, P1 ;  /* 0x000000ffff177224 */ /* 0x000fc800008e0617 */
[----:B------:R-:W-:-:S04]  /*79c0*/  IMAD.WIDE.U32 R6, R23, UR10, RZ ;  /* 0x0000000a17067c25 */ /* 0x000fc8000f8e00ff */
[----:B------:R-:W-:-:S04]  /*79d0*/  IMAD.WIDE.U32 R6, P1, R5, UR11, R6 ;  /* 0x0000000b05067c25 */ /* 0x000fc8000f820006 */
[----:B------:R-:W-:-:S04]  /*79e0*/  IMAD.WIDE.U32 R4, R5, UR10, RZ ;  /* 0x0000000a05047c25 */ /* 0x000fc8000f8e00ff */
[----:B------:R-:W-:Y:S01]  /*79f0*/  IMAD.MOV.U32 R4, RZ, RZ, R7 ;  /* 0x000000ffff047224 */ /* 0x000fe200078e0007 */
[----:B------:R-:W-:Y:S01]  /*7a00*/  IADD3 RZ, P3, R5, R6, RZ ;  /* 0x0000000605ff7210 */ /* 0x000fe20007f7e0ff */
[----:B------:R-:W-:-:S04]  /*7a10*/  IMAD.X R5, RZ, RZ, RZ, P1 ;  /* 0x000000ffff057224 */ /* 0x000fc800008e06ff */
[----:B------:R-:W-:-:S08]  /*7a20*/  IMAD.WIDE.U32.X R4, R23, UR11, R4, P3 ;  /* 0x0000000b17047c25 */ /* 0x000fd000098e0404 */
.L_x_173:
[----:B------:R-:W-:Y:S01]  /*7a30*/  ISETP.NE.AND P1, PT, R2, 0x1, PT ;  /* 0x000000010200780c */ /* 0x000fe20003f25270 */
[----:B------:R-:W-:Y:S01]  /*7a40*/  ULDC UR6, c[0x0][0x648] ;  /* 0x0001920000067ab9 */ /* 0x000fe20000000800 */
[----:B------:R-:W-:Y:S01]  /*7a50*/  LOP3.LUT R21, R21, UR5, RZ, 0xc0, !PT ;  /* 0x0000000515157c12 */ /* 0x000fe2000f8ec0ff */
[----:B------:R-:W-:Y:S01]  /*7a60*/  IMAD.MOV R22, RZ, RZ, -R22 ;  /* 0x000000ffff167224 */ /* 0x000fe200078e0a16 */
[----:B------:R-:W-:Y:S01]  /*7a70*/  SHF.R.U64 R4, R4, UR6, R5 ;  /* 0x0000000604047c19 */ /* 0x000fe20008001205 */
[----:B------:R-:W-:Y:S01]  /*7a80*/  ULDC UR6, c[0x0][0x638] ;  /* 0x00018e0000067ab9 */ /* 0x000fe20000000800 */
[----:B------:R-:W-:Y:S01]  /*7a90*/  ULDC UR7, c[0x0][0x610] ;  /* 0x0001840000077ab9 */ /* 0x000fe20000000800 */
[----:B------:R-:W-:Y:S02]  /*7aa0*/  IMAD.MOV.U32 R5, RZ, RZ, 0x1 ;  /* 0x00000001ff057424 */ /* 0x000fe400078e00ff */
[----:B------:R-:W-:Y:S02]  /*7ab0*/  IMAD.MOV R6, RZ, RZ, -R4 ;  /* 0x000000ffff067224 */ /* 0x000fe400078e0a04 */
[----:B------:R-:W-:Y:S01]  /*7ac0*/  IMAD R21, R4, UR13, R21 ;  /* 0x0000000d04157c24 */ /* 0x000fe2000f8e0215 */
[----:B------:R-:W-:Y:S01]  /*7ad0*/  LOP3.LUT R4, R9, UR4, RZ, 0xc0, !PT ;  /* 0x0000000409047c12 */ /* 0x000fe2000f8ec0ff */
[----:B0-----:R-:W-:-:S02]  /*7ae0*/  @P1 IMAD R14, R20, R22, R13 ;  /* 0x00000016140e1224 */ /* 0x001fc400078e020d */
[----:B------:R-:W-:Y:S01]  /*7af0*/  IMAD R15, R6, UR6, R15 ;  /* 0x00000006060f7c24 */ /* 0x000fe2000f8e020f */
[----:B------:R-:W-:Y:S01]  /*7b00*/  ULDC UR6, c[0x0][0x600] ;  /* 0x0001800000067ab9 */ /* 0x000fe20000000800 */
[----:B------:R-:W-:Y:S02]  /*7b10*/  IMAD R14, R21, UR7, R14 ;  /* 0x00000007150e7c24 */ /* 0x000fe4000f8e020e */
[--C-:B------:R-:W-:Y:S01]  /*7b20*/  IMAD R15, R15, UR6, R4.reuse ;  /* 0x000000060f0f7c24 */ /* 0x100fe2000f8e0204 */
[----:B------:R-:W-:-:S04]  /*7b30*/  PRMT R4, R5, 0x7610, R4 ;  /* 0x0000761005047816 */ /* 0x000fc80000000004 */
[----:B------:R-:W-:Y:S02]  /*7b40*/  SEL R20, R15, R14, !P1 ;  /* 0x0000000e0f147207 */ /* 0x000fe40004800000 */
[----:B------:R-:W-:-:S07]  /*7b50*/  SEL R13, R14, R15, !P1 ;  /* 0x0000000f0e0d7207 */ /* 0x000fce0004800000 */
.L_x_171:
[----:B------:R-:W-:Y:S05]  /*7b60*/  BSYNC B1 ;  /* 0x0000000000017941 */ /* 0x000fea0003800000 */
.L_x_170:
[----:B------:R-:W-:-:S13]  /*7b70*/  LOP3.LUT P1, RZ, R4, 0xff, RZ, 0xc0, !PT ;  /* 0x000000ff04ff7812 */ /* 0x000fda000782c0ff */
[----:B------:R-:W-:Y:S05]  /*7b80*/  @P1 BRA `(.L_x_174) ;  /* 0xfffffff4001c1947 */ /* 0x000fea000383ffff */
[----:B------:R-:W-:Y:S05]  /*7b90*/  BSYNC B0 ;  /* 0x0000000000007941 */ /* 0x000fea0003800000 */
.L_x_162:
[----:B------:R-:W-:-:S03]  /*7ba0*/  UMOV UR6, 0xffffffff ;  /* 0xffffffff00067882 */ /* 0x000fc60000000000 */
[----:B------:R-:W-:Y:S05]  /*7bb0*/  BRA.DIV UR6, `(.L_x_175) ;  /* 0x0000000206d07947 */ /* 0x000fea000b800000 */
[----:B------:R-:W-:-:S13]  /*7bc0*/  ELECT P6, URZ, PT ;  /* 0x00000000003f782f */ /* 0x000fda00038c0000 */
.L_x_187:
[----:B------:R-:W-:Y:S04]  /*7bd0*/  BSSY B0, `(.L_x_176) ;  /* 0x0000019000007945 */ /* 0x000fe80003800000 */
[----:B------:R-:W-:Y:S05]  /*7be0*/  @!P6 BRA `(.L_x_177) ;  /* 0x00000000005ce947 */ /* 0x000fea0003800000 */
[----:B------:R-:W-:-:S04]  /*7bf0*/  LOP3.LUT R18, R18, 0x2, RZ, 0xfc, !PT ;  /* 0x0000000212127812 */ /* 0x000fc800078efcff */
[----:B------:R-:W-:-:S13]  /*7c00*/  ISETP.NE.AND P0, PT, R18, 0x3, PT ;  /* 0x000000031200780c */ /* 0x000fda0003f05270 */
[----:B------:R-:W-:Y:S05]  /*7c10*/  @!P0 BRA `(.L_x_178) ;  /* 0x0000000000048947 */ /* 0x000fea0003800000 */
[----:B------:R-:W-:Y:S01]  /*7c20*/  BPT.TRAP 0x1 ;  /* 0x000000040000795c */ /* 0x000fe20000300000 */
.L_x_178:
[----:B------:R-:W0:Y:S01]  /*7c30*/  S2R R5, SR_CgaCtaId ;  /* 0x0000000000057919 */ /* 0x000e220000008800 */
[----:B------:R-:W-:Y:S02]  /*7c40*/  MOV R2, 0x400 ;  /* 0x0000040000027802 */ /* 0x000fe40000000f00 */
[----:B------:R-:W-:Y:S02]  /*7c50*/  SHF.L.U32 R4, R0, 0x1f, RZ ;  /* 0x0000001f00047819 */ /* 0x000fe400000006ff */
[----:B0-----:R-:W-:-:S05]  /*7c60*/  LEA R2, R5, R2, 0x18 ;  /* 0x0000000205027211 */ /* 0x001fca00078ec0ff */
[----:B------:R-:W-:-:S04]  /*7c70*/  VIADD R2, R2, 0x10 ;  /* 0x0000001002027836 */ /* 0x000fc80000000000 */
[C---:B------:R-:W-:Y:S02]  /*7c80*/  IMAD R7, R3.reuse, 0x8, R2 ;  /* 0x0000000803077824 */ /* 0x040fe400078e0202 */
[----:B------:R-:W-:Y:S02]  /*7c90*/  VIADD R3, R3, 0x1 ;  /* 0x0000000103037836 */ /* 0x000fe40000000000 */
[----:B------:R-:W0:Y:S03]  /*7ca0*/  SYNCS.PHASECHK.TRANS64.TRYWAIT P0, [R7+URZ], R4 ;  /* 0x00000004070075a7 */ /* 0x000e26000800017f */
[----:B------:R-:W-:-:S04]  /*7cb0*/  ISETP.NE.AND P1, PT, R3, 0x2, PT ;  /* 0x000000020300780c */ /* 0x000fc80003f25270 */
[----:B------:R-:W-:Y:S02]  /*7cc0*/  SEL R5, RZ, 0x1, P1 ;  /* 0x00000001ff057807 */ /* 0x000fe40000800000 */
[----:B------:R-:W-:Y:S02]  /*7cd0*/  SEL R3, R3, RZ, P1 ;  /* 0x000000ff03037207 */ /* 0x000fe40000800000 */
[----:B------:R-:W-:Y:S01]  /*7ce0*/  LOP3.LUT R0, R0, R5, RZ, 0x3c, !PT ;  /* 0x0000000500007212 */ /* 0x000fe200078e3cff */
[----:B0-----:R-:W-:Y:S06]  /*7cf0*/  @!P0 BRA `(.L_x_179) ;  /* 0x0000000000a08947 */ /* 0x001fec0003800000 */
.L_x_188:
[----:B------:R-:W-:Y:S01]  /*7d00*/  IMAD R3, R3, 0x8, R2 ;  /* 0x0000000803037824 */ /* 0x000fe200078e0202 */
[----:B------:R-:W-:-:S07]  /*7d10*/  SHF.L.U32 R0, R0, 0x1f, RZ ;  /* 0x0000001f00007819 */ /* 0x000fce00000006ff */
.L_x_180:
[----:B-1----:R1:W2:Y:S02]  /*7d20*/  SYNCS.PHASECHK.TRANS64.TRYWAIT P0, [R3+URZ], R0 ;  /* 0x00000000030075a7 */ /* 0x0022a4000800017f */
[----:B--2---:R-:W-:Y:S05]  /*7d30*/  @!P0 NANOSLEEP.SYNCS 0x989680 ;  /* 0x009896800000895d */ /* 0x004fea0003900000 */
[----:B------:R-:W2:Y:S02]  /*7d40*/  @!P0 SYNCS.PHASECHK.TRANS64 P0, [R3+URZ], R0 ;  /* 0x00000000030085a7 */ /* 0x000ea4000800007f */
[----:B--2---:R-:W-:Y:S05]  /*7d50*/  @!P0 BRA `(.L_x_180) ;  /* 0xfffffffc00f08947 */ /* 0x004fea000383ffff */
.L_x_177:
[----:B------:R-:W-:Y:S05]  /*7d60*/  BSYNC B0 ;  /* 0x0000000000007941 */ /* 0x000fea0003800000 */
.L_x_176:
[----:B------:R-:W-:Y:S05]  /*7d70*/  EXIT ;  /* 0x000000000000794d */ /* 0x000fea0003800000 */
.L_x_17:
[----:B-1----:R1:W2:Y:S02]  /*7d80*/  SYNCS.PHASECHK.TRANS64.TRYWAIT P1, [R3+URZ], R0 ;  /* 0x00000000030075a7 */ /* 0x0022a4000802017f */
[----:B--2---:R-:W-:Y:S05]  /*7d90*/  @!P1 NANOSLEEP.SYNCS 0x989680 ;  /* 0x009896800000995d */ /* 0x004fea0003900000 */
[----:B------:R-:W2:Y:S02]  /*7da0*/  @!P1 SYNCS.PHASECHK.TRANS64 P1, [R3+URZ], R0 ;  /* 0x00000000030095a7 */ /* 0x000ea4000802007f */
[----:B--2---:R-:W-:Y:S05]  /*7db0*/  @!P1 BRA `(.L_x_17) ;  /* 0xfffffffc00f09947 */ /* 0x004fea000383ffff */
[----:B------:R-:W-:Y:S05]  /*7dc0*/  BRA `(.L_x_16) ;  /* 0xffffff9400a87947 */ /* 0x000fea000383ffff */
.L_x_22:
[----:B-1----:R-:W-:-:S04]  /*7dd0*/  IMAD.U32 R4, RZ, RZ, UR8 ;  /* 0x00000008ff047e24 */ /* 0x002fc8000f8e00ff */
[----:B------:R1:W2:Y:S03]  /*7de0*/  SYNCS.PHASECHK.TRANS64.TRYWAIT P1, [R4+URZ], R3 ;  /* 0x00000003040075a7 */ /* 0x0002a6000802017f */
[----:B--2---:R-:W-:Y:S05]  /*7df0*/  @!P1 NANOSLEEP.SYNCS 0x989680 ;  /* 0x009896800000995d */ /* 0x004fea0003900000 */
[----:B------:R-:W2:Y:S02]  /*7e00*/  @!P1 SYNCS.PHASECHK.TRANS64 P1, [R4+URZ], R3 ;  /* 0x00000003040095a7 */ /* 0x000ea4000802007f */
[----:B--2---:R-:W-:Y:S05]  /*7e10*/  @!P1 BRA `(.L_x_22) ;  /* 0xfffffffc00ec9947 */ /* 0x004fea000383ffff */
[----:B------:R-:W-:Y:S05]  /*7e20*/  BRA `(.L_x_21) ;  /* 0xffffff9800e47947 */ /* 0x000fea000383ffff */
.L_x_163:
[----:B------:R-:W-:Y:S01]  /*7e30*/  BSSY B1, `(.L_x_181) ;  /* 0x0000006000017945 */ /* 0x000fe20003800000 */
[----:B------:R-:W-:-:S07]  /*7e40*/  IMAD.MOV.U32 R15, RZ, RZ, -0x1 ;  /* 0xffffffffff0f7424 */ /* 0x000fce00078e00ff */
[----:B------:R-:W-:Y:S05]  /*7e50*/  WARPSYNC.COLLECTIVE R15, `(.L_x_182) ;  /* 0x000000000f0c7348 */ /* 0x000fea0003c00000 */
[----:B------:R-:W-:Y:S02]  /*7e60*/  ELECT P6, UR62, PT ;  /* 0x00000000003e782f */ /* 0x000fe400038c0000 */
[----:B------:R-:W-:Y:S01]  /*7e70*/  MOV R14, UR62 ;  /* 0x0000003e000e7c02 */ /* 0x000fe20008000f00 */
[----:B------:R-:W-:Y:S10]  /*7e80*/  ENDCOLLECTIVE ;  /* 0x000000000000791b */ /* 0x000ff40003800000 */
.L_x_182:
[----:B------:R-:W-:Y:S05]  /*7e90*/  BSYNC B1 ;  /* 0x0000000000017941 */ /* 0x000fea0003800000 */
.L_x_181:
[----:B------:R-:W-:Y:S05]  /*7ea0*/  BRA `(.L_x_183) ;  /* 0xfffffff000607947 */ /* 0x000fea000383ffff */
.L_x_166:
[----:B0-----:R0:W1:Y:S02]  /*7eb0*/  SYNCS.PHASECHK.TRANS64.TRYWAIT P1, [R14+URZ+0x10], R7 ;  /* 0x000010070e0075a7 */ /* 0x001064000802017f */
[----:B-1----:R-:W-:Y:S05]  /*7ec0*/  @!P1 NANOSLEEP.SYNCS 0x989680 ;  /* 0x009896800000995d */ /* 0x002fea0003900000 */
[----:B------:R-:W1:Y:S02]  /*7ed0*/  @!P1 SYNCS.PHASECHK.TRANS64 P1, [R14+URZ+0x10], R7 ;  /* 0x000010070e0095a7 */ /* 0x000e64000802007f */
[----:B-1----:R-:W-:Y:S05]  /*7ee0*/  @!P1 BRA `(.L_x_166) ;  /* 0xfffffffc00f09947 */ /* 0x002fea000383ffff */
[----:B------:R-:W-:Y:S05]  /*7ef0*/  BRA `(.L_x_184) ;  /* 0xfffffff000947947 */ /* 0x000fea000383ffff */
.L_x_175:
[----:B------:R-:W-:Y:S01]  /*7f00*/  BSSY B0, `(.L_x_185) ;  /* 0x0000006000007945 */ /* 0x000fe20003800000 */
[----:B------:R-:W-:-:S07]  /*7f10*/  IMAD.MOV.U32 R15, RZ, RZ, -0x1 ;  /* 0xffffffffff0f7424 */ /* 0x000fce00078e00ff */
[----:B------:R-:W-:Y:S05]  /*7f20*/  WARPSYNC.COLLECTIVE R15, `(.L_x_186) ;  /* 0x000000000f0c7348 */ /* 0x000fea0003c00000 */
[----:B------:R-:W-:Y:S02]  /*7f30*/  ELECT P6, UR62, PT ;  /* 0x00000000003e782f */ /* 0x000fe400038c0000 */
[----:B------:R-:W-:Y:S01]  /*7f40*/  MOV R14, UR62 ;  /* 0x0000003e000e7c02 */ /* 0x000fe20008000f00 */
[----:B------:R-:W-:Y:S10]  /*7f50*/  ENDCOLLECTIVE ;  /* 0x000000000000791b */ /* 0x000ff40003800000 */
.L_x_186:
[----:B------:R-:W-:Y:S05]  /*7f60*/  BSYNC B0 ;  /* 0x0000000000007941 */ /* 0x000fea0003800000 */
.L_x_185:
[----:B------:R-:W-:Y:S05]  /*7f70*/  BRA `(.L_x_187) ;  /* 0xfffffffc00147947 */ /* 0x000fea000383ffff */
.L_x_179:
[----:B0-----:R0:W1:Y:S02]  /*7f80*/  SYNCS.PHASECHK.TRANS64.TRYWAIT P0, [R7+URZ], R4 ;  /* 0x00000004070075a7 */ /* 0x001064000800017f */
[----:B-1----:R-:W-:Y:S05]  /*7f90*/  @!P0 NANOSLEEP.SYNCS 0x989680 ;  /* 0x009896800000895d */ /* 0x002fea0003900000 */
[----:B------:R-:W1:Y:S02]  /*7fa0*/  @!P0 SYNCS.PHASECHK.TRANS64 P0, [R7+URZ], R4 ;  /* 0x00000004070085a7 */ /* 0x000e64000800007f */
[----:B-1----:R-:W-:Y:S05]  /*7fb0*/  @!P0 BRA `(.L_x_179) ;  /* 0xfffffffc00f08947 */ /* 0x002fea000383ffff */
[----:B------:R-:W-:Y:S05]  /*7fc0*/  BRA `(.L_x_188) ;  /* 0xfffffffc004c7947 */ /* 0x000fea000383ffff */
.L_x_189:
[----:B------:R-:W-:-:S00]  /*7fd0*/  BRA `(.L_x_189) ;  /* 0xfffffffc00fc7947 */ /* 0x000fc0000383ffff */
[----:B------:R-:W-:-:S00]  /*7fe0*/  NOP ;  /* 0x0000000000007918 */ /* 0x000fc00000000000 */
        /* <DEDUP_REMOVED lines=9> */
.L_x_190:


//--------------------- .nv.global.init           --------------------------
	.section	.nv.global.init,"aw",@progbits
.nv.global.init:
	.type		$str$22,@object
	.size		$str$22,($str$23 - $str$22)
$str$22:
        /*0000*/ 	.byte	0x6b, 0x5f, 0x74, 0x69, 0x6c, 0x65, 0x5f, 0x63, 0x6f, 0x75, 0x6e, 0x74, 0x20, 0x3e, 0x3d, 0x20
        /*0010*/ 	.byte	0x31, 0x00
	.type		$str$23,@object
	.size		$str$23,(__unnamed_1 - $str$23)
$str$23:
        /*0012*/ 	.byte	0x2f, 0x74, 0x6d, 0x70, 0x2f, 0x63, 0x75, 0x74, 0x6c, 0x61, 0x73, 0x73, 0x5f, 0x73, 0x77, 0x65
        /*0022*/ 	.byte	0x65, 0x70, 0x5f, 0x73, 0x72, 0x63, 0x2f, 0x69, 0x6e, 0x63, 0x6c, 0x75, 0x64, 0x65, 0x2f, 0x63
        /*0032*/ 	.byte	0x75, 0x74, 0x6c, 0x61, 0x73, 0x73, 0x2f, 0x67, 0x65, 0x6d, 0x6d, 0x2f, 0x63, 0x6f, 0x6c, 0x6c
        /*0042*/ 	.byte	0x65, 0x63, 0x74, 0x69, 0x76, 0x65, 0x2f, 0x73, 0x6d, 0x39, 0x30, 0x5f, 0x6d, 0x6d, 0x61, 0x5f
        /*0052*/ 	.byte	0x74, 0x6d, 0x61, 0x5f, 0x67, 0x6d, 0x6d, 0x61, 0x5f, 0x73, 0x73, 0x5f, 0x77, 0x61, 0x72, 0x70
        /*0062*/ 	.byte	0x73, 0x70, 0x65, 0x63, 0x69, 0x61, 0x6c, 0x69, 0x7a, 0x65, 0x64, 0x2e, 0x68, 0x70, 0x70, 0x00
	.type		__unnamed_1,@object
	.size		__unnamed_1,(.L_0 - __unnamed_1)
__unnamed_1:
        /*0072*/ 	.byte	0x76, 0x6f, 0x69, 0x64, 0x20, 0x63, 0x75, 0x74, 0x6c, 0x61, 0x73, 0x73, 0x3a, 0x3a, 0x67, 0x65
        /* <DEDUP_REMOVED lines=180> */
        /*0bc2*/ 	.byte	0x74, 0x69, 0x74, 0x79, 0x5d, 0x00
.L_0:


//--------------------- .nv.shared._ZN7cutlass13device_kernelINS_4gemm6kernel13GemmUniversalIN4cute5tupleIJiiiiEEENS1_10collective13CollectiveMmaINS1_34MainloopSm90TmaGmmaWarpSpecializedILi2ENS5_IJNS4_1CILi1EEESB_SB_EEENS1_35KernelTmaWarpSpecializedCooperativeEEENS5_IJNSA_ILi128EEESF_SF_EEENS_10bfloat16_tENS5_IJlSB_lEEESH_SI_NS4_8TiledMMAINS4_8MMA_AtomIJNS4_4SM904GMMA28MMA_64x128x16_F32BF16BF16_SSILNSM_5MajorE0ELSO_0ELNSM_7ScaleInE1ELSP_1EEEEEENS4_6LayoutINS5_IJNSA_ILi2EEESB_SB_EEENS5_IJSB_NSA_ILi0EEESV_EEEEENS5_IJNS4_10UnderscoreESY_SY_EEEEENS4_13SM90_TMA_LOADENS4_14ComposedLayoutINS4_7SwizzleILi3ELi4ELi3EEENS4_18smem_ptr_flag_bitsILi16EEENSS_INS5_IJNSA_ILi8EEENSA_ILi64EEEEEENS5_IJS18_SB_EEEEEEEvNS4_8identityES11_S1C_vS1D_EENS_8epilogue10collective6detail29Sm90TmaWarpSpecializedAdapterINS1G_15DefaultEpilogueISH_SI_SI_NS1F_6thread17LinearCombinationISH_Li1EffLNS1K_9ScaleType4KindE0ELNS_15FloatRoundStyleE2ESH_EENS1_15EpilogueDefaultEEEEEvvEEEEvNT_6ParamsE --------------------------
	.section	.nv.shared._ZN7cutlass13device_kernelINS_4gemm6kernel13GemmUniversalIN4cute5tupleIJiiiiEEENS1_10collective13CollectiveMmaINS1_34MainloopSm90TmaGmmaWarpSpecializedILi2ENS5_IJNS4_1CILi1EEESB_SB_EEENS1_35KernelTmaWarpSpecializedCooperativeEEENS5_IJNSA_ILi128EEESF_SF_EEENS_10bfloat16_tENS5_IJlSB_lEEESH_SI_NS4_8TiledMMAINS4_8MMA_AtomIJNS4_4SM904GMMA28MMA_64x128x16_F32BF16BF16_SSILNSM_5MajorE0ELSO_0ELNSM_7ScaleInE1ELSP_1EEEEEENS4_6LayoutINS5_IJNSA_ILi2EEESB_SB_EEENS5_IJSB_NSA_ILi0EEESV_EEEEENS5_IJNS4_10UnderscoreESY_SY_EEEEENS4_13SM90_TMA_LOADENS4_14ComposedLayoutINS4_7SwizzleILi3ELi4ELi3EEENS4_18smem_ptr_flag_bitsILi16EEENSS_INS5_IJNSA_ILi8EEENSA_ILi64EEEEEENS5_IJS18_SB_EEEEEEEvNS4_8identityES11_S1C_vS1D_EENS_8epilogue10collective6detail29Sm90TmaWarpSpecializedAdapterINS1G_15DefaultEpilogueISH_SI_SI_NS1F_6thread17LinearCombinationISH_Li1EffLNS1K_9ScaleType4KindE0ELNS_15FloatRoundStyleE2ESH_EENS1_15EpilogueDefaultEEEEEvvEEEEvNT_6ParamsE,"aw",@nobits
	.sectionflags	@""
	.align	16
	.zero		1024


//--------------------- .nv.shared.reserved.0     --------------------------
	.section	.nv.shared.reserved.0,"aw",@nobits
	.weak		__nv_reservedSMEM_offset_0_alias
	.size		__nv_reservedSMEM_offset_0_alias, 0, 0
	.other		__nv_reservedSMEM_offset_0_alias,@"STO_CUDA_RESERVED_SHARED STV_DEFAULT"
__nv_reservedSMEM_offset_0_alias:
	.zero		0


//--------------------- .nv.global                --------------------------
	.section	.nv.global,"aw",@nobits
.nv.global:
	.type		_ZN40_INTERNAL_237c3fd7_4_k_cu_d1b38f3e_232314cute1_E,@object
	.size		_ZN40_INTERNAL_237c3fd7_4_k_cu_d1b38f3e_232314cute1_E,(_ZN40_INTERNAL_237c3fd7_4_k_cu_d1b38f3e_232314cuda3std3__45__cpo6cbeginE - _ZN40_INTERNAL_237c3fd7_4_k_cu_d1b38f3e_232314cute1_E)
_ZN40_INTERNAL_237c3fd7_4_k_cu_d1b38f3e_232314cute1_E:
	.zero		1
	.type		_ZN40_INTERNAL_237c3fd7_4_k_cu_d1b38f3e_232314cuda3std3__45__cpo6cbeginE,@object
	.size		_ZN40_INTERNAL_237c3fd7_4_k_cu_d1b38f3e_232314cuda3std3__45__cpo6cbeginE,(_ZN40_INTERNAL_237c3fd7_4_k_cu_d1b38f3e_232314cuda3std3__48in_placeE - _ZN40_INTERNAL_237c3fd7_4_k_cu_d1b38f3e_232314cuda3std3__45__cpo6cbeginE)
_ZN40_INTERNAL_237c3fd7_4_k_cu_d1b38f3e_232314cuda3std3__45__cpo6cbeginE:
	.zero		1
	.type		_ZN40_INTERNAL_237c3fd7_4_k_cu_d1b38f3e_232314cuda3std3__48in_placeE,@object
	.size		_ZN40_INTERNAL_237c3fd7_4_k_cu_d1b38f3e_232314cuda3std3__48in_placeE,(_ZN40_INTERNAL_237c3fd7_4_k_cu_d1b38f3e_232314cuda3std6ranges3__45__cpo9iter_moveE - _ZN40_INTERNAL_237c3fd7_4_k_cu_d1b38f3e_232314cuda3std3__48in_placeE)
_ZN40_INTERNAL_237c3fd7_4_k_cu_d1b38f3e_232314cuda3std3__48in_placeE:
	.zero		1
	.type		_ZN40_INTERNAL_237c3fd7_4_k_cu_d1b38f3e_232314cuda3std6ranges3__45__cpo9iter_moveE,@object
	.size		_ZN40_INTERNAL_237c3fd7_4_k_cu_d1b38f3e_232314cuda3std6ranges3__45__cpo9iter_moveE,(_ZN40_INTERNAL_237c3fd7_4_k_cu_d1b38f3e_232314cuda3std3__45__cpo5beginE - _ZN40_INTERNAL_237c3fd7_4_k_cu_d1b38f3e_232314cuda3std6ranges3__45__cpo9iter_moveE)
_ZN40_INTERNAL_237c3fd7_4_k_cu_d1b38f3e_232314cuda3std6ranges3__45__cpo9iter_moveE:
	.zero		1
	.type		_ZN40_INTERNAL_237c3fd7_4_k_cu_d1b38f3e_232314cuda3std3__45__cpo5beginE,@object
	.size		_ZN40_INTERNAL_237c3fd7_4_k_cu_d1b38f3e_232314cuda3std3__45__cpo5beginE,(_ZN40_INTERNAL_237c3fd7_4_k_cu_d1b38f3e_232314cuda3std3__442_GLOBAL__N__237c3fd7_4_k_cu_d1b38f3e_232316ignoreE - _ZN40_INTERNAL_237c3fd7_4_k_cu_d1b38f3e_232314cuda3std3__45__cpo5beginE)
_ZN40_INTERNAL_237c3fd7_4_k_cu_d1b38f3e_232314cuda3std3__45__cpo5beginE:
	.zero		1
	.type		_ZN40_INTERNAL_237c3fd7_4_k_cu_d1b38f3e_232314cuda3std3__442_GLOBAL__N__237c3fd7_4_k_cu_d1b38f3e_232316ignoreE,@object
	.size		_ZN40_INTERNAL_237c3fd7_4_k_cu_d1b38f3e_232314cuda3std3__442_GLOBAL__N__237c3fd7_4_k_cu_d1b38f3e_232316ignoreE,(_ZN40_INTERNAL_237c3fd7_4_k_cu_d1b38f3e_232314cute7productE - _ZN40_INTERNAL_237c3fd7_4_k_cu_d1b38f3e_232314cuda3std3__442_GLOBAL__N__237c3fd7_4_k_cu_d1b38f3e_232316ignoreE)
_ZN40_INTERNAL_237c3fd7_4_k_cu_d1b38f3e_232314cuda3std3__442_GLOBAL__N__237c3fd7_4_k_cu_d1b38f3e_232316ignoreE:
	.zero		1
	.type		_ZN40_INTERNAL_237c3fd7_4_k_cu_d1b38f3e_232314cute7productE,@object
	.size		_ZN40_INTERNAL_237c3fd7_4_k_cu_d1b38f3e_232314cute7productE,(_ZN40_INTERNAL_237c3fd7_4_k_cu_d1b38f3e_232314cuda3std3__45__cpo3endE - _ZN40_INTERNAL_237c3fd7_4_k_cu_d1b38f3e_232314cute7productE)
_ZN40_INTERNAL_237c3fd7_4_k_cu_d1b38f3e_232314cute7productE:
	.zero		1
	.type		_ZN40_INTERNAL_237c3fd7_4_k_cu_d1b38f3e_232314cuda3std3__45__cpo3endE,@object
	.size		_ZN40_INTERNAL_237c3fd7_4_k_cu_d1b38f3e_232314cuda3std3__45__cpo3endE,(_ZN40_INTERNAL_237c3fd7_4_k_cu_d1b38f3e_232314cuda3std3__419piecewise_constructE - _ZN40_INTERNAL_237c3fd7_4_k_cu_d1b38f3e_232314cuda3std3__45__cpo3endE)
_ZN40_INTERNAL_237c3fd7_4_k_cu_d1b38f3e_232314cuda3std3__45__cpo3endE:
	.zero		1
	.type		_ZN40_INTERNAL_237c3fd7_4_k_cu_d1b38f3e_232314cuda3std3__419piecewise_constructE,@object
	.size		_ZN40_INTERNAL_237c3fd7_4_k_cu_d1b38f3e_232314cuda3std3__419piecewise_constructE,(_ZN40_INTERNAL_237c3fd7_4_k_cu_d1b38f3e_232314cuda3std3__45__cpo4cendE - _ZN40_INTERNAL_237c3fd7_4_k_cu_d1b38f3e_232314cuda3std3__419piecewise_constructE)
_ZN40_INTERNAL_237c3fd7_4_k_cu_d1b38f3e_232314cuda3std3__419piecewise_constructE:
	.zero		1
	.type		_ZN40_INTERNAL_237c3fd7_4_k_cu_d1b38f3e_232314cuda3std3__45__cpo4cendE,@object
	.size		_ZN40_INTERNAL_237c3fd7_4_k_cu_d1b38f3e_232314cuda3std3__45__cpo4cendE,(_ZN40_INTERNAL_237c3fd7_4_k_cu_d1b38f3e_232314cuda3std6ranges3__45__cpo4swapE - _ZN40_INTERNAL_237c3fd7_4_k_cu_d1b38f3e_232314cuda3std3__45__cpo4cendE)
_ZN40_INTERNAL_237c3fd7_4_k_cu_d1b38f3e_232314cuda3std3__45__cpo4cendE:
	.zero		1
	.type		_ZN40_INTERNAL_237c3fd7_4_k_cu_d1b38f3e_232314cuda3std6ranges3__45__cpo4swapE,@object
	.size		_ZN40_INTERNAL_237c3fd7_4_k_cu_d1b38f3e_232314cuda3std6ranges3__45__cpo4swapE,(.L_8 - _ZN40_INTERNAL_237c3fd7_4_k_cu_d1b38f3e_232314cuda3std6ranges3__45__cpo4swapE)
_ZN40_INTERNAL_237c3fd7_4_k_cu_d1b38f3e_232314cuda3std6ranges3__45__cpo4swapE:
	.zero		1
.L_8:


//--------------------- .nv.constant0._ZN7cutlass13device_kernelINS_4gemm6kernel13GemmUniversalIN4cute5tupleIJiiiiEEENS1_10collective13CollectiveMmaINS1_34MainloopSm90TmaGmmaWarpSpecializedILi2ENS5_IJNS4_1CILi1EEESB_SB_EEENS1_35KernelTmaWarpSpecializedCooperativeEEENS5_IJNSA_ILi128EEESF_SF_EEENS_10bfloat16_tENS5_IJlSB_lEEESH_SI_NS4_8TiledMMAINS4_8MMA_AtomIJNS4_4SM904GMMA28MMA_64x128x16_F32BF16BF16_SSILNSM_5MajorE0ELSO_0ELNSM_7ScaleInE1ELSP_1EEEEEENS4_6LayoutINS5_IJNSA_ILi2EEESB_SB_EEENS5_IJSB_NSA_ILi0EEESV_EEEEENS5_IJNS4_10UnderscoreESY_SY_EEEEENS4_13SM90_TMA_LOADENS4_14ComposedLayoutINS4_7SwizzleILi3ELi4ELi3EEENS4_18smem_ptr_flag_bitsILi16EEENSS_INS5_IJNSA_ILi8EEENSA_ILi64EEEEEENS5_IJS18_SB_EEEEEEEvNS4_8identityES11_S1C_vS1D_EENS_8epilogue10collective6detail29Sm90TmaWarpSpecializedAdapterINS1G_15DefaultEpilogueISH_SI_SI_NS1F_6thread17LinearCombinationISH_Li1EffLNS1K_9ScaleType4KindE0ELNS_15FloatRoundStyleE2ESH_EENS1_15EpilogueDefaultEEEEEvvEEEEvNT_6ParamsE --------------------------
	.section	.nv.constant0._ZN7cutlass13device_kernelINS_4gemm6kernel13GemmUniversalIN4cute5tupleIJiiiiEEENS1_10collective13CollectiveMmaINS1_34MainloopSm90TmaGmmaWarpSpecializedILi2ENS5_IJNS4_1CILi1EEESB_SB_EEENS1_35KernelTmaWarpSpecializedCooperativeEEENS5_IJNSA_ILi128EEESF_SF_EEENS_10bfloat16_tENS5_IJlSB_lEEESH_SI_NS4_8TiledMMAINS4_8MMA_AtomIJNS4_4SM904GMMA28MMA_64x128x16_F32BF16BF16_SSILNSM_5MajorE0ELSO_0ELNSM_7ScaleInE1ELSP_1EEEEEENS4_6LayoutINS5_IJNSA_ILi2EEESB_SB_EEENS5_IJSB_NSA_ILi0EEESV_EEEEENS5_IJNS4_10UnderscoreESY_SY_EEEEENS4_13SM90_TMA_LOADENS4_14ComposedLayoutINS4_7SwizzleILi3ELi4ELi3EEENS4_18smem_ptr_flag_bitsILi16EEENSS_INS5_IJNSA_ILi8EEENSA_ILi64EEEEEENS5_IJS18_SB_EEEEEEEvNS4_8identityES11_S1C_vS1D_EENS_8epilogue10collective6detail29Sm90TmaWarpSpecializedAdapterINS1G_15DefaultEpilogueISH_SI_SI_NS1F_6thread17LinearCombinationISH_Li1EffLNS1K_9ScaleType4KindE0ELNS_15FloatRoundStyleE2ESH_EENS1_15EpilogueDefaultEEEEEvvEEEEvNT_6ParamsE,"a",@progbits
	.sectionflags	@""
	.align	4
.nv.constant0._ZN7cutlass13device_kernelINS_4gemm6kernel13GemmUniversalIN4cute5tupleIJiiiiEEENS1_10collective13CollectiveMmaINS1_34MainloopSm90TmaGmmaWarpSpecializedILi2ENS5_IJNS4_1CILi1EEESB_SB_EEENS1_35KernelTmaWarpSpecializedCooperativeEEENS5_IJNSA_ILi128EEESF_SF_EEENS_10bfloat16_tENS5_IJlSB_lEEESH_SI_NS4_8TiledMMAINS4_8MMA_AtomIJNS4_4SM904GMMA28MMA_64x128x16_F32BF16BF16_SSILNSM_5MajorE0ELSO_0ELNSM_7ScaleInE1ELSP_1EEEEEENS4_6LayoutINS5_IJNSA_ILi2EEESB_SB_EEENS5_IJSB_NSA_ILi0EEESV_EEEEENS5_IJNS4_10UnderscoreESY_SY_EEEEENS4_13SM90_TMA_LOADENS4_14ComposedLayoutINS4_7SwizzleILi3ELi4ELi3EEENS4_18smem_ptr_flag_bitsILi16EEENSS_INS5_IJNSA_ILi8EEENSA_ILi64EEEEEENS5_IJS18_SB_EEEEEEEvNS4_8identityES11_S1C_vS1D_EENS_8epilogue10collective6detail29Sm90TmaWarpSpecializedAdapterINS1G_15DefaultEpilogueISH_SI_SI_NS1F_6thread17LinearCombinationISH_Li1EffLNS1K_9ScaleType4KindE0ELNS_15FloatRoundStyleE2ESH_EENS1_15EpilogueDefaultEEEEEvvEEEEvNT_6ParamsE:
	.zero		1664


//--------------------- SYMBOLS --------------------------

	.type		.nv.reservedSmem.offset0,@object
	.size		.nv.reservedSmem.offset0,0x4
	.type		__assertfail,@function
